//
// Generated by NVIDIA NVVM Compiler
//
// Compiler Build ID: CL-36424714
// Cuda compilation tools, release 13.0, V13.0.88
// Based on NVVM 20.0.0
//

.version 9.0
.target sm_100
.address_size 64

	// .globl	_Z11init_kernelPii
.extern .shared .align 16 .b8 sdata[];

.visible .entry _Z11init_kernelPii(
	.param .u64 .ptr .align 1 _Z11init_kernelPii_param_0,
	.param .u32 _Z11init_kernelPii_param_1
)
{
	.reg .b32 	%r<11>;
	.reg .b64 	%rd<10>;

	ld.param.u64 	%rd1, [_Z11init_kernelPii_param_0];
	ld.param.u32 	%r1, [_Z11init_kernelPii_param_1];
	cvta.to.global.u64 	%rd2, %rd1;
	mov.u32 	%r2, %ctaid.x;
	mov.u32 	%r3, %tid.y;
	add.s32 	%r4, %r2, %r3;
	mov.u32 	%r5, %tid.x;
	add.s32 	%r6, %r4, %r5;
	mul.wide.u32 	%rd3, %r6, 1664525;
	add.s64 	%rd4, %rd3, 1013904223;
	mul.hi.u64 	%rd5, %rd4, 6148914691236517206;
	mul.lo.s64 	%rd6, %rd5, 3;
	sub.s64 	%rd7, %rd4, %rd6;
	mov.u32 	%r7, %ctaid.y;
	mov.u32 	%r8, %ntid.x;
	mad.lo.s32 	%r9, %r2, %r8, %r5;
	mad.lo.s32 	%r10, %r1, %r7, %r9;
	mul.wide.u32 	%rd8, %r10, 4;
	add.s64 	%rd9, %rd2, %rd8;
	st.global.u32 	[%rd9], %rd7;
	ret;

}
	// .globl	_Z11life_kernelPiS_ii
.visible .entry _Z11life_kernelPiS_ii(
	.param .u64 .ptr .align 1 _Z11life_kernelPiS_ii_param_0,
	.param .u64 .ptr .align 1 _Z11life_kernelPiS_ii_param_1,
	.param .u32 _Z11life_kernelPiS_ii_param_2,
	.param .u32 _Z11life_kernelPiS_ii_param_3
)
{
	.reg .pred 	%p<44>;
	.reg .b32 	%r<172>;
	.reg .b64 	%rd<27>;

	ld.param.u64 	%rd3, [_Z11life_kernelPiS_ii_param_0];
	ld.param.u64 	%rd4, [_Z11life_kernelPiS_ii_param_1];
	ld.param.u32 	%r31, [_Z11life_kernelPiS_ii_param_2];
	ld.param.u32 	%r32, [_Z11life_kernelPiS_ii_param_3];
	cvta.to.global.u64 	%rd1, %rd4;
	cvta.to.global.u64 	%rd2, %rd3;
	mov.u32 	%r1, %ntid.x;
	add.s32 	%r2, %r1, 2;
	mov.u32 	%r3, %ntid.y;
	mov.u32 	%r33, %ctaid.x;
	mov.u32 	%r4, %tid.x;
	mad.lo.s32 	%r5, %r33, %r1, %r4;
	mov.u32 	%r34, %ctaid.y;
	mul.lo.s32 	%r6, %r34, %r3;
	mov.u32 	%r7, %tid.y;
	add.s32 	%r8, %r6, %r7;
	add.s32 	%r9, %r7, 1;
	mad.lo.s32 	%r10, %r2, %r7, %r2;
	add.s32 	%r35, %r10, %r4;
	rem.u32 	%r11, %r5, %r31;
	rem.u32 	%r36, %r8, %r32;
	mul.lo.s32 	%r12, %r36, %r31;
	add.s32 	%r13, %r12, %r11;
	mul.wide.u32 	%rd5, %r13, 4;
	add.s64 	%rd6, %rd2, %rd5;
	ld.global.u32 	%r37, [%rd6];
	shl.b32 	%r38, %r35, 2;
	mov.u32 	%r39, sdata;
	add.s32 	%r40, %r39, %r38;
	st.shared.u32 	[%r40+4], %r37;
	setp.ne.s32 	%p1, %r7, 0;
	@%p1 bra 	$L__BB1_2;
	add.s32 	%r67, %r9, %r6;
	rem.u32 	%r68, %r67, %r32;
	mad.lo.s32 	%r69, %r68, %r31, %r11;
	mul.wide.u32 	%rd13, %r69, 4;
	add.s64 	%rd14, %rd2, %rd13;
	ld.global.u32 	%r70, [%rd14];
	shl.b32 	%r71, %r4, 2;
	add.s32 	%r73, %r39, %r71;
	st.shared.u32 	[%r73+4], %r70;
	bra.uni 	$L__BB1_8;
$L__BB1_2:
	add.s32 	%r41, %r3, -1;
	setp.ne.s32 	%p2, %r7, %r41;
	@%p2 bra 	$L__BB1_4;
	add.s32 	%r58, %r8, -1;
	rem.u32 	%r59, %r58, %r32;
	mad.lo.s32 	%r60, %r59, %r31, %r11;
	mul.wide.u32 	%rd11, %r60, 4;
	add.s64 	%rd12, %rd2, %rd11;
	ld.global.u32 	%r61, [%rd12];
	mad.lo.s32 	%r62, %r2, %r3, %r2;
	add.s32 	%r63, %r4, %r62;
	shl.b32 	%r64, %r63, 2;
	add.s32 	%r66, %r39, %r64;
	st.shared.u32 	[%r66+4], %r61;
	bra.uni 	$L__BB1_8;
$L__BB1_4:
	setp.ne.s32 	%p3, %r4, 0;
	@%p3 bra 	$L__BB1_6;
	add.s32 	%r51, %r5, -1;
	rem.u32 	%r52, %r51, %r31;
	add.s32 	%r53, %r52, %r12;
	mul.wide.u32 	%rd9, %r53, 4;
	add.s64 	%rd10, %rd2, %rd9;
	ld.global.u32 	%r54, [%rd10];
	shl.b32 	%r55, %r10, 2;
	add.s32 	%r57, %r39, %r55;
	st.shared.u32 	[%r57], %r54;
	bra.uni 	$L__BB1_8;
$L__BB1_6:
	add.s32 	%r42, %r1, -1;
	setp.ne.s32 	%p4, %r4, %r42;
	@%p4 bra 	$L__BB1_8;
	add.s32 	%r43, %r5, 1;
	rem.u32 	%r44, %r43, %r31;
	add.s32 	%r45, %r44, %r12;
	mul.wide.u32 	%rd7, %r45, 4;
	add.s64 	%rd8, %rd2, %rd7;
	ld.global.u32 	%r46, [%rd8];
	add.s32 	%r47, %r1, %r10;
	shl.b32 	%r48, %r47, 2;
	add.s32 	%r50, %r39, %r48;
	st.shared.u32 	[%r50+4], %r46;
$L__BB1_8:
	or.b32  	%r74, %r4, %r7;
	setp.ne.s32 	%p5, %r74, 0;
	@%p5 bra 	$L__BB1_10;
	add.s32 	%r75, %r5, -1;
	rem.u32 	%r76, %r75, %r31;
	add.s32 	%r77, %r9, %r6;
	rem.u32 	%r78, %r77, %r32;
	mad.lo.s32 	%r79, %r78, %r31, %r76;
	mul.wide.u32 	%rd15, %r79, 4;
	add.s64 	%rd16, %rd2, %rd15;
	ld.global.u32 	%r80, [%rd16];
	st.shared.u32 	[sdata], %r80;
$L__BB1_10:
	setp.ne.s32 	%p6, %r7, 0;
	add.s32 	%r14, %r1, -1;
	setp.ne.s32 	%p7, %r4, %r14;
	or.pred  	%p8, %p6, %p7;
	@%p8 bra 	$L__BB1_12;
	add.s32 	%r81, %r5, 1;
	rem.u32 	%r82, %r81, %r31;
	add.s32 	%r83, %r9, %r6;
	rem.u32 	%r84, %r83, %r32;
	mad.lo.s32 	%r85, %r84, %r31, %r82;
	mul.wide.u32 	%rd17, %r85, 4;
	add.s64 	%rd18, %rd2, %rd17;
	ld.global.u32 	%r86, [%rd18];
	shl.b32 	%r87, %r1, 2;
	add.s32 	%r89, %r39, %r87;
	st.shared.u32 	[%r89+8], %r86;
$L__BB1_12:
	setp.ne.s32 	%p9, %r4, 0;
	add.s32 	%r15, %r3, -1;
	setp.ne.s32 	%p10, %r7, %r15;
	or.pred  	%p11, %p9, %p10;
	@%p11 bra 	$L__BB1_14;
	add.s32 	%r91, %r5, -1;
	rem.u32 	%r92, %r91, %r31;
	add.s32 	%r93, %r8, -1;
	rem.u32 	%r94, %r93, %r32;
	mad.lo.s32 	%r95, %r94, %r31, %r92;
	mul.wide.u32 	%rd19, %r95, 4;
	add.s64 	%rd20, %rd2, %rd19;
	ld.global.u32 	%r96, [%rd20];
	mad.lo.s32 	%r97, %r2, %r3, %r2;
	shl.b32 	%r98, %r97, 2;
	add.s32 	%r100, %r39, %r98;
	st.shared.u32 	[%r100], %r96;
$L__BB1_14:
	setp.ne.s32 	%p12, %r7, %r15;
	setp.ne.s32 	%p13, %r4, %r14;
	or.pred  	%p14, %p13, %p12;
	@%p14 bra 	$L__BB1_16;
	add.s32 	%r102, %r5, 1;
	rem.u32 	%r103, %r102, %r31;
	add.s32 	%r104, %r8, -1;
	rem.u32 	%r105, %r104, %r32;
	mad.lo.s32 	%r106, %r105, %r31, %r103;
	mul.wide.u32 	%rd21, %r106, 4;
	add.s64 	%rd22, %rd2, %rd21;
	ld.global.u32 	%r107, [%rd22];
	mad.lo.s32 	%r108, %r2, %r3, %r2;
	add.s32 	%r109, %r1, %r108;
	shl.b32 	%r110, %r109, 2;
	add.s32 	%r112, %r39, %r110;
	st.shared.u32 	[%r112+4], %r107;
$L__BB1_16:
	add.s32 	%r113, %r9, %r6;
	mul.lo.s32 	%r114, %r113, %r2;
	add.s32 	%r115, %r114, %r5;
	shl.b32 	%r116, %r115, 2;
	add.s32 	%r118, %r39, %r116;
	ld.shared.u32 	%r119, [%r118+4];
	add.s32 	%r120, %r114, %r2;
	shl.b32 	%r121, %r2, 2;
	add.s32 	%r122, %r118, %r121;
	ld.shared.u32 	%r16, [%r122+4];
	ld.shared.u32 	%r17, [%r122];
	ld.shared.u32 	%r18, [%r122+8];
	ld.shared.u32 	%r19, [%r118];
	ld.shared.u32 	%r20, [%r118+8];
	shl.b32 	%r123, %r2, 1;
	sub.s32 	%r124, %r120, %r123;
	add.s32 	%r125, %r124, %r5;
	shl.b32 	%r126, %r125, 2;
	add.s32 	%r127, %r39, %r126;
	ld.shared.u32 	%r21, [%r127+4];
	ld.shared.u32 	%r22, [%r127];
	ld.shared.u32 	%r23, [%r127+8];
	setp.ne.s32 	%p15, %r17, 0;
	selp.u32 	%r128, 1, 0, %p15;
	setp.ne.s32 	%p16, %r16, 0;
	selp.u32 	%r129, 1, 0, %p16;
	add.s32 	%r130, %r128, %r129;
	setp.ne.s32 	%p17, %r18, 0;
	selp.u32 	%r131, 1, 0, %p17;
	add.s32 	%r132, %r130, %r131;
	setp.ne.s32 	%p18, %r20, 0;
	selp.u32 	%r133, 1, 0, %p18;
	add.s32 	%r134, %r132, %r133;
	setp.ne.s32 	%p19, %r23, 0;
	selp.u32 	%r135, 1, 0, %p19;
	add.s32 	%r136, %r134, %r135;
	setp.ne.s32 	%p20, %r21, 0;
	selp.u32 	%r137, 1, 0, %p20;
	add.s32 	%r138, %r136, %r137;
	setp.ne.s32 	%p21, %r22, 0;
	selp.u32 	%r139, 1, 0, %p21;
	add.s32 	%r140, %r138, %r139;
	setp.ne.s32 	%p22, %r19, 0;
	selp.u32 	%r141, 1, 0, %p22;
	add.s32 	%r24, %r140, %r141;
	setp.eq.s32 	%p23, %r119, 0;
	@%p23 bra 	$L__BB1_19;
	add.s32 	%r142, %r24, -4;
	setp.gt.u32 	%p24, %r142, -3;
	@%p24 bra 	$L__BB1_24;
	add.s64 	%rd24, %rd1, %rd5;
	mov.b32 	%r143, 0;
	st.global.u32 	[%rd24], %r143;
	bra.uni 	$L__BB1_24;
$L__BB1_19:
	setp.ne.s32 	%p25, %r24, 3;
	@%p25 bra 	$L__BB1_24;
	setp.eq.s32 	%p26, %r17, 1;
	selp.u32 	%r170, 1, 0, %p26;
	setp.eq.s32 	%p27, %r16, 2;
	@%p27 bra 	$L__BB1_22;
	setp.eq.s32 	%p28, %r17, 2;
	selp.u32 	%r171, 1, 0, %p28;
	setp.eq.s32 	%p29, %r16, 1;
	selp.u32 	%r144, 1, 0, %p29;
	add.s32 	%r170, %r170, %r144;
	bra.uni 	$L__BB1_23;
$L__BB1_22:
	setp.eq.s32 	%p30, %r17, 2;
	selp.b32 	%r171, 2, 1, %p30;
$L__BB1_23:
	setp.eq.s32 	%p31, %r18, 2;
	setp.eq.s32 	%p32, %r18, 1;
	selp.u32 	%r145, 1, 0, %p32;
	add.s32 	%r146, %r170, %r145;
	selp.u32 	%r147, 1, 0, %p31;
	add.s32 	%r148, %r171, %r147;
	setp.eq.s32 	%p33, %r20, 2;
	setp.eq.s32 	%p34, %r20, 1;
	selp.u32 	%r149, 1, 0, %p34;
	add.s32 	%r150, %r146, %r149;
	selp.u32 	%r151, 1, 0, %p33;
	add.s32 	%r152, %r148, %r151;
	setp.eq.s32 	%p35, %r23, 2;
	setp.eq.s32 	%p36, %r23, 1;
	selp.u32 	%r153, 1, 0, %p36;
	add.s32 	%r154, %r150, %r153;
	selp.u32 	%r155, 1, 0, %p35;
	add.s32 	%r156, %r152, %r155;
	setp.eq.s32 	%p37, %r21, 2;
	setp.eq.s32 	%p38, %r21, 1;
	selp.u32 	%r157, 1, 0, %p38;
	add.s32 	%r158, %r154, %r157;
	selp.u32 	%r159, 1, 0, %p37;
	add.s32 	%r160, %r156, %r159;
	setp.eq.s32 	%p39, %r22, 2;
	setp.eq.s32 	%p40, %r22, 1;
	selp.u32 	%r161, 1, 0, %p40;
	add.s32 	%r162, %r158, %r161;
	selp.u32 	%r163, 1, 0, %p39;
	add.s32 	%r164, %r160, %r163;
	setp.eq.s32 	%p41, %r19, 2;
	setp.eq.s32 	%p42, %r19, 1;
	selp.u32 	%r165, 1, 0, %p42;
	add.s32 	%r166, %r162, %r165;
	selp.u32 	%r167, 1, 0, %p41;
	add.s32 	%r168, %r164, %r167;
	setp.gt.u32 	%p43, %r166, %r168;
	selp.b32 	%r169, 1, 2, %p43;
	add.s64 	%rd26, %rd1, %rd5;
	st.global.u32 	[%rd26], %r169;
$L__BB1_24:
	ret;

}


// ===== COMPILED SASS (sm_100) =====

	.target	sm_100

	.elftype	@"ET_EXEC"


//--------------------- .note.nv.tkinfo           --------------------------
	.section	.note.nv.tkinfo,"",@"SHT_NOTE"
	.sectionflags	@"SHF_NOTE_NV_TKINFO"
	.tkinfo
        /*0018*/ 	.word	0x00000002
        /*0030*/ 	.string	""
        /*0030*/ 	.string	"ptxas"
        /*0030*/ 	.string	"Cuda compilation tools, release 13.0, V13.0.88"
        /*0030*/ 	.string	"Build cuda_13.0.r13.0/compiler.36424714_0"
        /*0030*/ 	.string	"-arch sm_100 -m 64 "



//--------------------- .note.nv.cuinfo           --------------------------
	.section	.note.nv.cuinfo,"",@"SHT_NOTE"
	.sectionflags	@"SHF_NOTE_NV_CUINFO"
        /*0018*/ 	.short	0x0002
        /*001a*/ 	.short	0x0064
        /*001c*/ 	.short	0x0082
	.zero		2


//--------------------- .nv.info                  --------------------------
	.section	.nv.info,"",@"SHT_CUDA_INFO"
	.align	4


	//----- nvinfo : EIATTR_REGCOUNT
	.align		4
        /*0000*/ 	.byte	0x04, 0x2f
        /*0002*/ 	.short	(.L_1 - .L_0)
	.align		4
.L_0:
        /*0004*/ 	.word	index@(_Z11init_kernelPii)
        /*0008*/ 	.word	0x00000010


	//----- nvinfo : EIATTR_FRAME_SIZE
	.align		4
.L_1:
        /*000c*/ 	.byte	0x04, 0x11
        /*000e*/ 	.short	(.L_3 - .L_2)
	.align		4
.L_2:
        /*0010*/ 	.word	index@(_Z11init_kernelPii)
        /*0014*/ 	.word	0x00000000


	//----- nvinfo : EIATTR_REGCOUNT
	.align		4
.L_3:
        /*0018*/ 	.byte	0x04, 0x2f
        /*001a*/ 	.short	(.L_5 - .L_4)
	.align		4
.L_4:
        /*001c*/ 	.word	index@(_Z11life_kernelPiS_ii)
        /*0020*/ 	.word	0x00000020


	//----- nvinfo : EIATTR_FRAME_SIZE
	.align		4
.L_5:
        /*0024*/ 	.byte	0x04, 0x11
        /*0026*/ 	.short	(.L_7 - .L_6)
	.align		4
.L_6:
        /*0028*/ 	.word	index@(_Z11life_kernelPiS_ii)
        /*002c*/ 	.word	0x00000000


	//----- nvinfo : EIATTR_MIN_STACK_SIZE
	.align		4
.L_7:
        /*0030*/ 	.byte	0x04, 0x12
        /*0032*/ 	.short	(.L_9 - .L_8)
	.align		4
.L_8:
        /*0034*/ 	.word	index@(_Z11life_kernelPiS_ii)
        /*0038*/ 	.word	0x00000000


	//----- nvinfo : EIATTR_MIN_STACK_SIZE
	.align		4
.L_9:
        /*003c*/ 	.byte	0x04, 0x12
        /*003e*/ 	.short	(.L_11 - .L_10)
	.align		4
.L_10:
        /*0040*/ 	.word	index@(_Z11init_kernelPii)
        /*0044*/ 	.word	0x00000000
.L_11:


//--------------------- .nv.compat                --------------------------
	.section	.nv.compat,"",@"SHT_CUDA_COMPAT_INFO"
	.align	4
        /*0000*/ 	.byte	0x02, 0x09, 0x00, 0x00, 0x02, 0x02, 0x01, 0x00, 0x02, 0x05, 0x05, 0x00, 0x03, 0x07, 0x01, 0x01
        /*0010*/ 	.byte	0x02, 0x03, 0x00, 0x00, 0x02, 0x06, 0x01, 0x00, 0x04, 0x0b, 0x08, 0x00, 0x09, 0x00, 0x00, 0x00
        /*0020*/ 	.byte	0x00, 0x00, 0x00, 0x00


//--------------------- .nv.info._Z11life_kernelPiS_ii --------------------------
	.section	.nv.info._Z11life_kernelPiS_ii,"",@"SHT_CUDA_INFO"
	.sectionflags	@""
	.align	4


	//----- nvinfo : EIATTR_CUDA_API_VERSION
	.align		4
        /*0000*/ 	.byte	0x04, 0x37
        /*0002*/ 	.short	(.L_13 - .L_12)
.L_12:
        /*0004*/ 	.word	0x00000082


	//----- nvinfo : EIATTR_KPARAM_INFO
	.align		4
.L_13:
        /*0008*/ 	.byte	0x04, 0x17
        /*000a*/ 	.short	(.L_15 - .L_14)
.L_14:
        /*000c*/ 	.word	0x00000000
        /*0010*/ 	.short	0x0003
        /*0012*/ 	.short	0x0014
        /*0014*/ 	.byte	0x00, 0xf0, 0x11, 0x00


	//----- nvinfo : EIATTR_KPARAM_INFO
	.align		4
.L_15:
        /*0018*/ 	.byte	0x04, 0x17
        /*001a*/ 	.short	(.L_17 - .L_16)
.L_16:
        /*001c*/ 	.word	0x00000000
        /*0020*/ 	.short	0x0002
        /*0022*/ 	.short	0x0010
        /*0024*/ 	.byte	0x00, 0xf0, 0x11, 0x00


	//----- nvinfo : EIATTR_KPARAM_INFO
	.align		4
.L_17:
        /*0028*/ 	.byte	0x04, 0x17
        /*002a*/ 	.short	(.L_19 - .L_18)
.L_18:
        /*002c*/ 	.word	0x00000000
        /*0030*/ 	.short	0x0001
        /*0032*/ 	.short	0x0008
        /*0034*/ 	.byte	0x00, 0xf5, 0x21, 0x00


	//----- nvinfo : EIATTR_KPARAM_INFO
	.align		4
.L_19:
        /*0038*/ 	.byte	0x04, 0x17
        /*003a*/ 	.short	(.L_21 - .L_20)
.L_20:
        /*003c*/ 	.word	0x00000000
        /*0040*/ 	.short	0x0000
        /*0042*/ 	.short	0x0000
        /*0044*/ 	.byte	0x00, 0xf5, 0x21, 0x00


	//----- nvinfo : EIATTR_SPARSE_MMA_MASK
	.align		4
.L_21:
        /*0048*/ 	.byte	0x03, 0x50
        /*004a*/ 	.short	0x0000


	//----- nvinfo : EIATTR_MAXREG_COUNT
	.align		4
        /*004c*/ 	.byte	0x03, 0x1b
        /*004e*/ 	.short	0x00ff


	//----- nvinfo : EIATTR_MERCURY_ISA_VERSION
	.align		4
        /*0050*/ 	.byte	0x03, 0x5f
        /*0052*/ 	.short	0x0101


	//----- nvinfo : EIATTR_VRC_CTA_INIT_COUNT
	.align		4
        /*0054*/ 	.byte	0x02, 0x4a
	.zero		1
	.zero		1


	//----- nvinfo : EIATTR_EXIT_INSTR_OFFSETS
	.align		4
        /*0058*/ 	.byte	0x04, 0x1c
        /*005a*/ 	.short	(.L_23 - .L_22)


	//   ....[0]....
.L_22:
        /*005c*/ 	.word	0x000014e0


	//   ....[1]....
        /*0060*/ 	.word	0x00001520


	//   ....[2]....
        /*0064*/ 	.word	0x00001540


	//   ....[3]....
        /*0068*/ 	.word	0x00001890


	//----- nvinfo : EIATTR_CRS_STACK_SIZE
	.align		4
.L_23:
        /*006c*/ 	.byte	0x04, 0x1e
        /*006e*/ 	.short	(.L_25 - .L_24)
.L_24:
        /*0070*/ 	.word	0x00000000


	//----- nvinfo : EIATTR_CBANK_PARAM_SIZE
	.align		4
.L_25:
        /*0074*/ 	.byte	0x03, 0x19
        /*0076*/ 	.short	0x0018


	//----- nvinfo : EIATTR_PARAM_CBANK
	.align		4
        /*0078*/ 	.byte	0x04, 0x0a
        /*007a*/ 	.short	(.L_27 - .L_26)
	.align		4
.L_26:
        /*007c*/ 	.word	index@(.nv.constant0._Z11life_kernelPiS_ii)
        /*0080*/ 	.short	0x0380
        /*0082*/ 	.short	0x0018


	//----- nvinfo : EIATTR_SW_WAR
	.align		4
.L_27:
        /*0084*/ 	.byte	0x04, 0x36
        /*0086*/ 	.short	(.L_29 - .L_28)
.L_28:
        /*0088*/ 	.word	0x00000008
.L_29:


//--------------------- .nv.info._Z11init_kernelPii --------------------------
	.section	.nv.info._Z11init_kernelPii,"",@"SHT_CUDA_INFO"
	.sectionflags	@""
	.align	4


	//----- nvinfo : EIATTR_CUDA_API_VERSION
	.align		4
        /*0000*/ 	.byte	0x04, 0x37
        /*0002*/ 	.short	(.L_31 - .L_30)
.L_30:
        /*0004*/ 	.word	0x00000082


	//----- nvinfo : EIATTR_KPARAM_INFO
	.align		4
.L_31:
        /*0008*/ 	.byte	0x04, 0x17
        /*000a*/ 	.short	(.L_33 - .L_32)
.L_32:
        /*000c*/ 	.word	0x00000000
        /*0010*/ 	.short	0x0001
        /*0012*/ 	.short	0x0008
        /*0014*/ 	.byte	0x00, 0xf0, 0x11, 0x00


	//----- nvinfo : EIATTR_KPARAM_INFO
	.align		4
.L_33:
        /*0018*/ 	.byte	0x04, 0x17
        /*001a*/ 	.short	(.L_35 - .L_34)
.L_34:
        /*001c*/ 	.word	0x00000000
        /*0020*/ 	.short	0x0000
        /*0022*/ 	.short	0x0000
        /*0024*/ 	.byte	0x00, 0xf5, 0x21, 0x00


	//----- nvinfo : EIATTR_SPARSE_MMA_MASK
	.align		4
.L_35:
        /*0028*/ 	.byte	0x03, 0x50
        /*002a*/ 	.short	0x0000


	//----- nvinfo : EIATTR_MAXREG_COUNT
	.align		4
        /*002c*/ 	.byte	0x03, 0x1b
        /*002e*/ 	.short	0x00ff


	//----- nvinfo : EIATTR_MERCURY_ISA_VERSION
	.align		4
        /*0030*/ 	.byte	0x03, 0x5f
        /*0032*/ 	.short	0x0101


	//----- nvinfo : EIATTR_VRC_CTA_INIT_COUNT
	.align		4
        /*0034*/ 	.byte	0x02, 0x4a
	.zero		1
	.zero		1


	//----- nvinfo : EIATTR_EXIT_INSTR_OFFSETS
	.align		4
        /*0038*/ 	.byte	0x04, 0x1c
        /*003a*/ 	.short	(.L_37 - .L_36)


	//   ....[0]....
.L_36:
        /*003c*/ 	.word	0x00000170


	//----- nvinfo : EIATTR_CBANK_PARAM_SIZE
	.align		4
.L_37:
        /*0040*/ 	.byte	0x03, 0x19
        /*0042*/ 	.short	0x000c


	//----- nvinfo : EIATTR_PARAM_CBANK
	.align		4
        /*0044*/ 	.byte	0x04, 0x0a
        /*0046*/ 	.short	(.L_39 - .L_38)
	.align		4
.L_38:
        /*0048*/ 	.word	index@(.nv.constant0._Z11init_kernelPii)
        /*004c*/ 	.short	0x0380
        /*004e*/ 	.short	0x000c


	//----- nvinfo : EIATTR_SW_WAR
	.align		4
.L_39:
        /*0050*/ 	.byte	0x04, 0x36
        /*0052*/ 	.short	(.L_41 - .L_40)
.L_40:
        /*0054*/ 	.word	0x00000008
.L_41:


//--------------------- .nv.callgraph             --------------------------
	.section	.nv.callgraph,"",@"SHT_CUDA_CALLGRAPH"
	.align	4
	.sectionentsize	8
	.align		4
        /*0000*/ 	.word	0x00000000
	.align		4
        /*0004*/ 	.word	0xffffffff
	.align		4
        /*0008*/ 	.word	0x00000000
	.align		4
        /*000c*/ 	.word	0xfffffffe
	.align		4
        /*0010*/ 	.word	0x00000000
	.align		4
        /*0014*/ 	.word	0xfffffffd
	.align		4
        /*0018*/ 	.word	0x00000000
	.align		4
        /*001c*/ 	.word	0xfffffffc


//--------------------- .text._Z11life_kernelPiS_ii --------------------------
	.section	.text._Z11life_kernelPiS_ii,"ax",@progbits
	.align	128
        .global         _Z11life_kernelPiS_ii
        .type           _Z11life_kernelPiS_ii,@function
        .size           _Z11life_kernelPiS_ii,(.L_x_15 - _Z11life_kernelPiS_ii)
        .other          _Z11life_kernelPiS_ii,@"STO_CUDA_ENTRY STV_DEFAULT"
_Z11life_kernelPiS_ii:
.text._Z11life_kernelPiS_ii:
[----:B------:R-:W-:Y:S01]  /*0000*/  LDC R1, c[0x0][0x37c] ;  /* 0x0000df00ff017b82 */ /* 0x000fe20000000800 */
[----:B------:R-:W0:Y:S01]  /*0010*/  LDCU.64 UR8, c[0x0][0x390] ;  /* 0x00007200ff0877ac */ /* 0x000e220008000a00 */
[----:B------:R-:W1:Y:S06]  /*0020*/  S2R R22, SR_TID.Y ;  /* 0x0000000000167919 */ /* 0x000e6c0000002200 */
[----:B------:R-:W2:Y:S01]  /*0030*/  LDC R0, c[0x0][0x360] ;  /* 0x0000d800ff007b82 */ /* 0x000ea20000000800 */
[----:B------:R-:W-:Y:S01]  /*0040*/  PLOP3.LUT P3, PT, PT, PT, PT, 0x8, 0x80 ;  /* 0x000000000080781c */ /* 0x000fe20003f6e170 */
[----:B------:R-:W3:Y:S01]  /*0050*/  LDCU.64 UR10, c[0x0][0x380] ;  /* 0x00007000ff0a77ac */ /* 0x000ee20008000a00 */
[----:B------:R-:W2:Y:S01]  /*0060*/  S2R R20, SR_TID.X ;  /* 0x0000000000147919 */ /* 0x000ea20000002100 */
[----:B------:R-:W-:Y:S01]  /*0070*/  PLOP3.LUT P5, PT, PT, PT, PT, 0x8, 0x80 ;  /* 0x000000000080781c */ /* 0x000fe20003fae170 */
[----:B------:R-:W4:Y:S03]  /*0080*/  LDCU.64 UR6, c[0x0][0x358] ;  /* 0x00006b00ff0677ac */ /* 0x000f260008000a00 */
[----:B------:R-:W5:Y:S01]  /*0090*/  S2UR UR5, SR_CTAID.Y ;  /* 0x00000000000579c3 */ /* 0x000f620000002600 */
[----:B0-----:R-:W0:Y:S07]  /*00a0*/  I2F.U32.RP R5, UR9 ;  /* 0x0000000900057d06 */ /* 0x001e2e0008209000 */
[----:B------:R-:W5:Y:S01]  /*00b0*/  LDC R10, c[0x0][0x364] ;  /* 0x0000d900ff0a7b82 */ /* 0x000f620000000800 */
[----:B------:R-:W-:Y:S01]  /*00c0*/  LOP3.LUT R15, RZ, UR8, RZ, 0x33, !PT ;  /* 0x00000008ff0f7c12 */ /* 0x000fe2000f8e33ff */
[----:B------:R-:W3:Y:S06]  /*00d0*/  I2F.U32.RP R4, UR8 ;  /* 0x0000000800047d06 */ /* 0x000eec0008209000 */
[----:B------:R-:W2:Y:S01]  /*00e0*/  S2UR UR4, SR_CTAID.X ;  /* 0x00000000000479c3 */ /* 0x000ea20000002500 */
[C---:B-1----:R-:W-:Y:S01]  /*00f0*/  ISETP.NE.AND P0, PT, R22.reuse, RZ, PT ;  /* 0x000000ff1600720c */ /* 0x042fe20003f05270 */
[----:B0-----:R-:W0:Y:S01]  /*0100*/  MUFU.RCP R5, R5 ;  /* 0x0000000500057308 */ /* 0x001e220000001000 */
[----:B------:R-:W-:-:S07]  /*0110*/  VIADD R18, R22, 0x1 ;  /* 0x0000000116127836 */ /* 0x000fce0000000000 */
[----:B---3--:R-:W1:Y:S01]  /*0120*/  MUFU.RCP R4, R4 ;  /* 0x0000000400047308 */ /* 0x008e620000001000 */
[----:B-----5:R-:W-:-:S04]  /*0130*/  IMAD R19, R10, UR5, RZ ;  /* 0x000000050a137c24 */ /* 0x020fc8000f8e02ff */
[C---:B------:R-:W-:Y:S01]  /*0140*/  @!P0 IMAD.IADD R6, R19.reuse, 0x1, R18 ;  /* 0x0000000113068824 */ /* 0x040fe200078e0212 */
[----:B------:R-:W-:Y:S01]  /*0150*/  IADD3 R14, PT, PT, R19, R22, RZ ;  /* 0x00000016130e7210 */ /* 0x000fe20007ffe0ff */
[----:B0-----:R-:W-:-:S04]  /*0160*/  VIADD R2, R5, 0xffffffe ;  /* 0x0ffffffe05027836 */ /* 0x001fc80000000000 */
[----:B------:R0:W3:Y:S01]  /*0170*/  F2I.FTZ.U32.TRUNC.NTZ R3, R2 ;  /* 0x0000000200037305 */ /* 0x0000e2000021f000 */
[----:B-1----:R-:W-:-:S07]  /*0180*/  VIADD R12, R4, 0xffffffe ;  /* 0x0ffffffe040c7836 */ /* 0x002fce0000000000 */
[----:B------:R1:W5:Y:S01]  /*0190*/  F2I.FTZ.U32.TRUNC.NTZ R13, R12 ;  /* 0x0000000c000d7305 */ /* 0x000362000021f000 */
[----:B0-----:R-:W-:Y:S01]  /*01a0*/  HFMA2 R2, -RZ, RZ, 0, 0 ;  /* 0x00000000ff027431 */ /* 0x001fe200000001ff */
[----:B---3--:R-:W-:Y:S01]  /*01b0*/  IADD3 R11, PT, PT, RZ, -R3, RZ ;  /* 0x80000003ff0b7210 */ /* 0x008fe20007ffe0ff */
[----:B-1----:R-:W-:-:S04]  /*01c0*/  IMAD.MOV.U32 R12, RZ, RZ, RZ ;  /* 0x000000ffff0c7224 */ /* 0x002fc800078e00ff */
[----:B------:R-:W-:Y:S02]  /*01d0*/  IMAD R11, R11, UR9, RZ ;  /* 0x000000090b0b7c24 */ /* 0x000fe4000f8e02ff */
[----:B-----5:R-:W-:Y:S02]  /*01e0*/  IMAD.MOV R5, RZ, RZ, -R13 ;  /* 0x000000ffff057224 */ /* 0x020fe400078e0a0d */
[----:B------:R-:W-:-:S04]  /*01f0*/  IMAD.HI.U32 R11, R3, R11, R2 ;  /* 0x0000000b030b7227 */ /* 0x000fc800078e0002 */
[----:B------:R-:W-:Y:S02]  /*0200*/  IMAD R5, R5, UR8, RZ ;  /* 0x0000000805057c24 */ /* 0x000fe4000f8e02ff */
[----:B------:R-:W-:-:S04]  /*0210*/  @!P0 IMAD.HI.U32 R4, R11, R6, RZ ;  /* 0x000000060b048227 */ /* 0x000fc800078e00ff */
[----:B------:R-:W-:-:S04]  /*0220*/  IMAD.HI.U32 R12, R13, R5, R12 ;  /* 0x000000050d0c7227 */ /* 0x000fc800078e000c */
[----:B--2---:R-:W-:Y:S01]  /*0230*/  IMAD R13, R0, UR4, R20 ;  /* 0x00000004000d7c24 */ /* 0x004fe2000f8e0214 */
[----:B------:R-:W-:Y:S01]  /*0240*/  ULOP3.LUT UR4, URZ, UR9, URZ, 0x33, !UPT ;  /* 0x00000009ff047292 */ /* 0x000fe2000f8e33ff */
[----:B------:R-:W-:Y:S02]  /*0250*/  @!P0 IMAD.MOV R7, RZ, RZ, -R4 ;  /* 0x000000ffff078224 */ /* 0x000fe400078e0a04 */
[----:B------:R-:W-:-:S04]  /*0260*/  IMAD.HI.U32 R5, R11, R14, RZ ;  /* 0x0000000e0b057227 */ /* 0x000fc800078e00ff */
[----:B------:R-:W-:-:S04]  /*0270*/  IMAD.HI.U32 R4, R12, R13, RZ ;  /* 0x0000000d0c047227 */ /* 0x000fc800078e00ff */
[----:B------:R-:W-:Y:S01]  /*0280*/  @!P0 IMAD R7, R7, UR9, R6 ;  /* 0x0000000907078c24 */ /* 0x000fe2000f8e0206 */
[----:B------:R-:W-:Y:S01]  /*0290*/  IADD3 R4, PT, PT, -R4, RZ, RZ ;  /* 0x000000ff04047210 */ /* 0x000fe20007ffe1ff */
[----:B------:R-:W-:Y:S02]  /*02a0*/  IMAD.MOV R5, RZ, RZ, -R5 ;  /* 0x000000ffff057224 */ /* 0x000fe400078e0a05 */
[----:B------:R-:W-:Y:S01]  /*02b0*/  IMAD.U32 R16, RZ, RZ, UR4 ;  /* 0x00000004ff107e24 */ /* 0x000fe2000f8e00ff */
[----:B------:R-:W-:Y:S01]  /*02c0*/  @!P0 ISETP.GE.U32.AND P1, PT, R7, UR9, PT ;  /* 0x0000000907008c0c */ /* 0x000fe2000bf26070 */
[----:B------:R-:W-:Y:S02]  /*02d0*/  IMAD R5, R5, UR9, R14 ;  /* 0x0000000905057c24 */ /* 0x000fe4000f8e020e */
[----:B------:R-:W-:Y:S01]  /*02e0*/  IMAD R4, R4, UR8, R13 ;  /* 0x0000000804047c24 */ /* 0x000fe2000f8e020d */
[----:B------:R-:W-:Y:S02]  /*02f0*/  @!P0 PLOP3.LUT P3, PT, P1, PT, PT, 0x80, 0x8 ;  /* 0x000000000008881c */ /* 0x000fe40000f6f070 */
[----:B------:R-:W-:-:S02]  /*0300*/  ISETP.GE.U32.AND P2, PT, R5, UR9, PT ;  /* 0x0000000905007c0c */ /* 0x000fc4000bf46070 */
[----:B------:R-:W-:-:S09]  /*0310*/  ISETP.GE.U32.AND P1, PT, R4, UR8, PT ;  /* 0x0000000804007c0c */ /* 0x000fd2000bf26070 */
[----:B------:R-:W-:Y:S01]  /*0320*/  @P3 VIADD R7, R7, -UR9 ;  /* 0x8000000907073c36 */ /* 0x000fe20008000000 */
[----:B------:R-:W-:Y:S01]  /*0330*/  ISETP.NE.U32.AND P3, PT, RZ, UR9, PT ;  /* 0x00000009ff007c0c */ /* 0x000fe2000bf65070 */
[----:B------:R-:W-:Y:S02]  /*0340*/  @P2 VIADD R5, R5, -UR9 ;  /* 0x8000000905052c36 */ /* 0x000fe40008000000 */
[----:B------:R-:W-:Y:S02]  /*0350*/  @P1 IADD3 R4, PT, PT, R4, -UR8, RZ ;  /* 0x8000000804041c10 */ /* 0x000fe4000fffe0ff */
[----:B------:R-:W-:Y:S02]  /*0360*/  @!P0 ISETP.GE.U32.AND P2, PT, R7, UR9, PT ;  /* 0x0000000907008c0c */ /* 0x000fe4000bf46070 */
[----:B------:R-:W-:Y:S02]  /*0370*/  ISETP.GE.U32.AND P4, PT, R5, UR9, PT ;  /* 0x0000000905007c0c */ /* 0x000fe4000bf86070 */
[----:B------:R-:W-:-:S02]  /*0380*/  ISETP.GE.U32.AND P1, PT, R4, UR8, PT ;  /* 0x0000000804007c0c */ /* 0x000fc4000bf26070 */
[----:B------:R-:W-:Y:S02]  /*0390*/  @!P0 PLOP3.LUT P5, PT, P2, PT, PT, 0x80, 0x8 ;  /* 0x000000000008881c */ /* 0x000fe400017af070 */
[----:B------:R-:W-:-:S07]  /*03a0*/  ISETP.NE.U32.AND P2, PT, RZ, UR8, PT ;  /* 0x00000008ff007c0c */ /* 0x000fce000bf45070 */
[----:B------:R-:W-:Y:S02]  /*03b0*/  @P4 VIADD R5, R5, -UR9 ;  /* 0x8000000905054c36 */ /* 0x000fe40008000000 */
[----:B------:R-:W-:Y:S02]  /*03c0*/  @P1 IADD3 R4, PT, PT, R4, -UR8, RZ ;  /* 0x8000000804041c10 */ /* 0x000fe4000fffe0ff */
[----:B------:R-:W-:Y:S01]  /*03d0*/  @P5 VIADD R7, R7, -UR9 ;  /* 0x8000000907075c36 */ /* 0x000fe20008000000 */
[C---:B------:R-:W-:Y:S02]  /*03e0*/  SEL R24, R16.reuse, R5, !P3 ;  /* 0x0000000510187207 */ /* 0x040fe40005800000 */
[----:B------:R-:W-:Y:S01]  /*03f0*/  SEL R25, R15, R4, !P2 ;  /* 0x000000040f197207 */ /* 0x000fe20005000000 */
[----:B------:R-:W-:Y:S01]  /*0400*/  IMAD.U32 R4, RZ, RZ, UR10 ;  /* 0x0000000aff047e24 */ /* 0x000fe2000f8e00ff */
[----:B------:R-:W-:Y:S02]  /*0410*/  @!P0 SEL R6, R16, R7, !P3 ;  /* 0x0000000710068207 */ /* 0x000fe40005800000 */
[----:B------:R-:W-:Y:S01]  /*0420*/  MOV R5, UR11 ;  /* 0x0000000b00057c02 */ /* 0x000fe20008000f00 */
[----:B------:R-:W-:-:S02]  /*0430*/  IMAD R17, R24, UR8, R25 ;  /* 0x0000000818117c24 */ /* 0x000fc4000f8e0219 */
[----:B------:R-:W-:Y:S02]  /*0440*/  @!P0 IMAD R9, R6, UR8, R25 ;  /* 0x0000000806098c24 */ /* 0x000fe4000f8e0219 */
[----:B------:R-:W-:-:S04]  /*0450*/  IMAD.WIDE.U32 R6, R17, 0x4, R4 ;  /* 0x0000000411067825 */ /* 0x000fc800078e0004 */
[----:B------:R-:W-:Y:S02]  /*0460*/  @!P0 IMAD.WIDE.U32 R8, R9, 0x4, R4 ;  /* 0x0000000409088825 */ /* 0x000fe400078e0004 */
[----:B----4-:R-:W2:Y:S04]  /*0470*/  LDG.E R6, desc[UR6][R6.64] ;  /* 0x0000000606067981 */ /* 0x010ea8000c1e1900 */
[----:B------:R-:W3:Y:S01]  /*0480*/  @!P0 LDG.E R8, desc[UR6][R8.64] ;  /* 0x0000000608088981 */ /* 0x000ee2000c1e1900 */
[----:B------:R-:W0:Y:S01]  /*0490*/  S2UR UR5, SR_CgaCtaId ;  /* 0x00000000000579c3 */ /* 0x000e220000008800 */
[----:B------:R-:W-:Y:S01]  /*04a0*/  VIADD R21, R0, 0x2 ;  /* 0x0000000200157836 */ /* 0x000fe20000000000 */
[----:B------:R-:W-:Y:S01]  /*04b0*/  UMOV UR4, 0x400 ;  /* 0x0000040000047882 */ /* 0x000fe20000000000 */
[----:B------:R-:W-:Y:S02]  /*04c0*/  BSSY.RECONVERGENT B0, `(.L_x_0) ;  /* 0x0000041000007945 */ /* 0x000fe40003800200 */
[----:B------:R-:W-:-:S05]  /*04d0*/  IMAD R27, R21, R22, R21 ;  /* 0x00000016151b7224 */ /* 0x000fca00078e0215 */
[----:B------:R-:W-:Y:S01]  /*04e0*/  IADD3 R26, PT, PT, R27, R20, RZ ;  /* 0x000000141b1a7210 */ /* 0x000fe20007ffe0ff */
[----:B0-----:R-:W-:-:S06]  /*04f0*/  ULEA UR4, UR5, UR4, 0x18 ;  /* 0x0000000405047291 */ /* 0x001fcc000f8ec0ff */
[----:B------:R-:W-:-:S04]  /*0500*/  IMAD.U32 R23, RZ, RZ, UR4 ;  /* 0x00000004ff177e24 */ /* 0x000fc8000f8e00ff */
[--C-:B------:R-:W-:Y:S02]  /*0510*/  IMAD R29, R26, 0x4, R23.reuse ;  /* 0x000000041a1d7824 */ /* 0x100fe400078e0217 */
[----:B------:R-:W-:-:S03]  /*0520*/  @!P0 IMAD R26, R20, 0x4, R23 ;  /* 0x00000004141a8824 */ /* 0x000fc600078e0217 */
[----:B--2---:R0:W-:Y:S04]  /*0530*/  STS [R29+0x4], R6 ;  /* 0x000004061d007388 */ /* 0x0041e80000000800 */
[----:B---3--:R0:W-:Y:S01]  /*0540*/  @!P0 STS [R26+0x4], R8 ;  /* 0x000004081a008388 */ /* 0x0081e20000000800 */
[----:B------:R-:W-:Y:S05]  /*0550*/  @!P0 BRA `(.L_x_1) ;  /* 0x0000000000dc8947 */ /* 0x000fea0003800000 */
[----:B------:R-:W-:-:S04]  /*0560*/  IADD3 R7, PT, PT, R10, -0x1, RZ ;  /* 0xffffffff0a077810 */ /* 0x000fc80007ffe0ff */
[----:B------:R-:W-:-:S13]  /*0570*/  ISETP.NE.AND P0, PT, R22, R7, PT ;  /* 0x000000071600720c */ /* 0x000fda0003f05270 */
[----:B------:R-:W-:Y:S05]  /*0580*/  @P0 BRA `(.L_x_2) ;  /* 0x0000000000440947 */ /* 0x000fea0003800000 */
[----:B0-----:R-:W-:-:S04]  /*0590*/  VIADD R6, R14, 0xffffffff ;  /* 0xffffffff0e067836 */ /* 0x001fc80000000000 */
[----:B------:R-:W-:-:S04]  /*05a0*/  IMAD.HI.U32 R7, R11, R6, RZ ;  /* 0x000000060b077227 */ /* 0x000fc800078e00ff */
[----:B------:R-:W-:-:S04]  /*05b0*/  IMAD.MOV R7, RZ, RZ, -R7 ;  /* 0x000000ffff077224 */ /* 0x000fc800078e0a07 */
[----:B------:R-:W-:-:S05]  /*05c0*/  IMAD R7, R7, UR9, R6 ;  /* 0x0000000907077c24 */ /* 0x000fca000f8e0206 */
[----:B------:R-:W-:-:S13]  /*05d0*/  ISETP.GE.U32.AND P0, PT, R7, UR9, PT ;  /* 0x0000000907007c0c */ /* 0x000fda000bf06070 */
[----:B------:R-:W-:-:S04]  /*05e0*/  @P0 IADD3 R7, PT, PT, R7, -UR9, RZ ;  /* 0x8000000907070c10 */ /* 0x000fc8000fffe0ff */
[----:B------:R-:W-:-:S13]  /*05f0*/  ISETP.GE.U32.AND P0, PT, R7, UR9, PT ;  /* 0x0000000907007c0c */ /* 0x000fda000bf06070 */
[----:B------:R-:W-:-:S05]  /*0600*/  @P0 VIADD R7, R7, -UR9 ;  /* 0x8000000907070c36 */ /* 0x000fca0008000000 */
[----:B------:R-:W-:-:S05]  /*0610*/  SEL R6, R16, R7, !P3 ;  /* 0x0000000710067207 */ /* 0x000fca0005800000 */
[----:B------:R-:W-:-:S04]  /*0620*/  IMAD R7, R6, UR8, R25 ;  /* 0x0000000806077c24 */ /* 0x000fc8000f8e0219 */
[----:B------:R-:W-:-:S06]  /*0630*/  IMAD.WIDE.U32 R6, R7, 0x4, R4 ;  /* 0x0000000407067825 */ /* 0x000fcc00078e0004 */
[----:B------:R-:W2:Y:S01]  /*0640*/  LDG.E R6, desc[UR6][R6.64] ;  /* 0x0000000606067981 */ /* 0x000ea2000c1e1900 */
[----:B------:R-:W-:-:S04]  /*0650*/  IMAD R9, R21, R10, R21 ;  /* 0x0000000a15097224 */ /* 0x000fc800078e0215 */
[----:B------:R-:W-:-:S05]  /*0660*/  IMAD.IADD R8, R9, 0x1, R20 ;  /* 0x0000000109087824 */ /* 0x000fca00078e0214 */
[----:B------:R-:W-:-:S05]  /*0670*/  LEA R9, R8, R23, 0x2 ;  /* 0x0000001708097211 */ /* 0x000fca00078e10ff */
[----:B--2---:R1:W-:Y:S01]  /*0680*/  STS [R9+0x4], R6 ;  /* 0x0000040609007388 */ /* 0x0043e20000000800 */
[----:B------:R-:W-:Y:S05]  /*0690*/  BRA `(.L_x_1) ;  /* 0x00000000008c7947 */ /* 0x000fea0003800000 */
.L_x_2:
[----:B------:R-:W-:-:S13]  /*06a0*/  ISETP.NE.AND P0, PT, R20, RZ, PT ;  /* 0x000000ff1400720c */ /* 0x000fda0003f05270 */
[----:B------:R-:W-:Y:S05]  /*06b0*/  @P0 BRA `(.L_x_3) ;  /* 0x00000000003c0947 */ /* 0x000fea0003800000 */
[----:B------:R-:W-:-:S04]  /*06c0*/  VIADD R7, R13, 0xffffffff ;  /* 0xffffffff0d077836 */ /* 0x000fc80000000000 */
[----:B0-----:R-:W-:-:S04]  /*06d0*/  IMAD.HI.U32 R6, R12, R7, RZ ;  /* 0x000000070c067227 */ /* 0x001fc800078e00ff */
        /* <DEDUP_REMOVED lines=10> */
[----:B------:R-:W-:-:S05]  /*0780*/  IMAD R27, R27, 0x4, R23 ;  /* 0x000000041b1b7824 */ /* 0x000fca00078e0217 */
[----:B--2---:R2:W-:Y:S01]  /*0790*/  STS [R27], R6 ;  /* 0x000000061b007388 */ /* 0x0045e20000000800 */
[----:B------:R-:W-:Y:S05]  /*07a0*/  BRA `(.L_x_1) ;  /* 0x0000000000487947 */ /* 0x000fea0003800000 */
.L_x_3:
[----:B------:R-:W-:-:S04]  /*07b0*/  IADD3 R7, PT, PT, R0, -0x1, RZ ;  /* 0xffffffff00077810 */ /* 0x000fc80007ffe0ff */
[----:B------:R-:W-:-:S13]  /*07c0*/  ISETP.NE.AND P0, PT, R20, R7, PT ;  /* 0x000000071400720c */ /* 0x000fda0003f05270 */
        /* <DEDUP_REMOVED lines=13> */
[----:B------:R-:W-:-:S05]  /*08a0*/  IMAD.IADD R8, R27, 0x1, R0 ;  /* 0x000000011b087824 */ /* 0x000fca00078e0200 */
[----:B------:R-:W-:-:S05]  /*08b0*/  LEA R9, R8, R23, 0x2 ;  /* 0x0000001708097211 */ /* 0x000fca00078e10ff */
[----:B--2---:R3:W-:Y:S02]  /*08c0*/  STS [R9+0x4], R6 ;  /* 0x0000040609007388 */ /* 0x0047e40000000800 */
.L_x_1:
[----:B------:R-:W-:Y:S05]  /*08d0*/  BSYNC.RECONVERGENT B0 ;  /* 0x0000000000007941 */ /* 0x000fea0003800200 */
.L_x_0:
[----:B------:R-:W-:Y:S01]  /*08e0*/  LOP3.LUT P4, RZ, R20, R22, RZ, 0xfc, !PT ;  /* 0x0000001614ff7212 */ /* 0x000fe2000788fcff */
[----:B-1-3--:R-:W-:Y:S01]  /*08f0*/  VIADD R9, R10, 0xffffffff ;  /* 0xffffffff0a097836 */ /* 0x00afe20000000000 */
[----:B0-----:R-:W-:Y:S01]  /*0900*/  IADD3 R8, PT, PT, R19, R18, RZ ;  /* 0x0000001213087210 */ /* 0x001fe20007ffe0ff */
[----:B------:R-:W-:Y:S01]  /*0910*/  VIADD R7, R0, 0xffffffff ;  /* 0xffffffff00077836 */ /* 0x000fe20000000000 */
[----:B------:R-:W-:Y:S02]  /*0920*/  BSSY.RECONVERGENT B0, `(.L_x_4) ;  /* 0x000002c000007945 */ /* 0x000fe40003800200 */
[----:B------:R-:W-:Y:S02]  /*0930*/  ISETP.NE.AND P1, PT, R22, R9, PT ;  /* 0x000000091600720c */ /* 0x000fe40003f25270 */
[CC--:B------:R-:W-:Y:S02]  /*0940*/  ISETP.NE.AND P0, PT, R20.reuse, R7.reuse, PT ;  /* 0x000000071400720c */ /* 0x0c0fe40003f05270 */
[----:B------:R-:W-:-:S02]  /*0950*/  ISETP.NE.OR P5, PT, R20, R7, P1 ;  /* 0x000000071400720c */ /* 0x000fc40000fa5670 */
[----:B------:R-:W-:Y:S01]  /*0960*/  ISETP.NE.OR P1, PT, R20, RZ, P1 ;  /* 0x000000ff1400720c */ /* 0x000fe20000f25670 */
[----:B------:R-:W-:Y:S01]  /*0970*/  IMAD R20, R21, R8, R13 ;  /* 0x0000000815147224 */ /* 0x000fe200078e020d */
[----:B------:R-:W-:Y:S01]  /*0980*/  ISETP.NE.OR P0, PT, R22, RZ, P0 ;  /* 0x000000ff1600720c */ /* 0x000fe20000705670 */
[----:B------:R-:W-:-:S12]  /*0990*/  @P4 BRA `(.L_x_5) ;  /* 0x0000000000904947 */ /* 0x000fd80003800000 */
[----:B------:R-:W-:Y:S02]  /*09a0*/  HFMA2 R4, -RZ, RZ, 0, 0 ;  /* 0x00000000ff047431 */ /* 0x000fe400000001ff */
[--C-:B------:R-:W-:Y:S01]  /*09b0*/  IMAD.MOV R11, RZ, RZ, -R3.reuse ;  /* 0x000000ffff0b7224 */ /* 0x100fe200078e0a03 */
[----:B------:R-:W0:Y:S01]  /*09c0*/  LDCU.64 UR10, c[0x0][0x380] ;  /* 0x00007000ff0a77ac */ /* 0x000e220008000a00 */
[----:B------:R-:W-:Y:S02]  /*09d0*/  IMAD.MOV.U32 R5, RZ, RZ, R3 ;  /* 0x000000ffff057224 */ /* 0x000fe400078e0003 */
[----:B------:R-:W-:Y:S01]  /*09e0*/  IMAD R11, R11, UR9, RZ ;  /* 0x000000090b0b7c24 */ /* 0x000fe2000f8e02ff */
[----:B------:R-:W-:Y:S01]  /*09f0*/  ULOP3.LUT UR4, URZ, UR9, URZ, 0x33, !UPT ;  /* 0x00000009ff047292 */ /* 0x000fe2000f8e33ff */
[----:B------:R-:W-:Y:S02]  /*0a00*/  VIADD R7, R13, 0xffffffff ;  /* 0xffffffff0d077836 */ /* 0x000fe40000000000 */
[----:B--2---:R-:W-:-:S02]  /*0a10*/  IMAD.IADD R6, R19, 0x1, R18 ;  /* 0x0000000113067824 */ /* 0x004fc400078e0212 */
[----:B------:R-:W-:-:S04]  /*0a20*/  IMAD.HI.U32 R11, R3, R11, R4 ;  /* 0x0000000b030b7227 */ /* 0x000fc800078e0004 */
[----:B------:R-:W-:-:S04]  /*0a30*/  IMAD.HI.U32 R4, R12, R7, RZ ;  /* 0x000000070c047227 */ /* 0x000fc800078e00ff */
[----:B------:R-:W-:Y:S01]  /*0a40*/  IMAD.HI.U32 R5, R11, R6, RZ ;  /* 0x000000060b057227 */ /* 0x000fe200078e00ff */
[----:B------:R-:W-:-:S03]  /*0a50*/  IADD3 R4, PT, PT, -R4, RZ, RZ ;  /* 0x000000ff04047210 */ /* 0x000fc60007ffe1ff */
[----:B------:R-:W-:Y:S02]  /*0a60*/  IMAD.MOV R5, RZ, RZ, -R5 ;  /* 0x000000ffff057224 */ /* 0x000fe400078e0a05 */
[----:B------:R-:W-:Y:S02]  /*0a70*/  IMAD R4, R4, UR8, R7 ;  /* 0x0000000804047c24 */ /* 0x000fe4000f8e0207 */
[----:B------:R-:W-:Y:S02]  /*0a80*/  IMAD R5, R5, UR9, R6 ;  /* 0x0000000905057c24 */ /* 0x000fe4000f8e0206 */
[----:B------:R-:W-:Y:S01]  /*0a90*/  IMAD.U32 R16, RZ, RZ, UR4 ;  /* 0x00000004ff107e24 */ /* 0x000fe2000f8e00ff */
[----:B------:R-:W-:Y:S02]  /*0aa0*/  ISETP.GE.U32.AND P4, PT, R4, UR8, PT ;  /* 0x0000000804007c0c */ /* 0x000fe4000bf86070 */
[----:B------:R-:W-:-:S11]  /*0ab0*/  ISETP.GE.U32.AND P6, PT, R5, UR9, PT ;  /* 0x0000000905007c0c */ /* 0x000fd6000bfc6070 */
[----:B------:R-:W-:Y:S02]  /*0ac0*/  @P4 VIADD R4, R4, -UR8 ;  /* 0x8000000804044c36 */ /* 0x000fe40008000000 */
[----:B------:R-:W-:-:S03]  /*0ad0*/  @P6 IADD3 R5, PT, PT, R5, -UR9, RZ ;  /* 0x8000000905056c10 */ /* 0x000fc6000fffe0ff */
[----:B------:R-:W-:Y:S02]  /*0ae0*/  ISETP.GE.U32.AND P4, PT, R4, UR8, PT ;  /* 0x0000000804007c0c */ /* 0x000fe4000bf86070 */
[----:B------:R-:W-:-:S11]  /*0af0*/  ISETP.GE.U32.AND P6, PT, R5, UR9, PT ;  /* 0x0000000905007c0c */ /* 0x000fd6000bfc6070 */
[----:B------:R-:W-:Y:S02]  /*0b00*/  @P4 VIADD R4, R4, -UR8 ;  /* 0x8000000804044c36 */ /* 0x000fe40008000000 */
[----:B------:R-:W-:-:S03]  /*0b10*/  @P6 IADD3 R5, PT, PT, R5, -UR9, RZ ;  /* 0x8000000905056c10 */ /* 0x000fc6000fffe0ff */
[----:B------:R-:W-:Y:S01]  /*0b20*/  SEL R7, R15, R4, !P2 ;  /* 0x000000040f077207 */ /* 0x000fe20005000000 */
[----:B0-----:R-:W-:Y:S01]  /*0b30*/  IMAD.U32 R4, RZ, RZ, UR10 ;  /* 0x0000000aff047e24 */ /* 0x001fe2000f8e00ff */
[----:B------:R-:W-:Y:S01]  /*0b40*/  SEL R6, R16, R5, !P3 ;  /* 0x0000000510067207 */ /* 0x000fe20005800000 */
[----:B------:R-:W-:-:S04]  /*0b50*/  IMAD.U32 R5, RZ, RZ, UR11 ;  /* 0x0000000bff057e24 */ /* 0x000fc8000f8e00ff */
[----:B------:R-:W-:-:S04]  /*0b60*/  IMAD R7, R6, UR8, R7 ;  /* 0x0000000806077c24 */ /* 0x000fc8000f8e0207 */
[----:B------:R-:W-:-:S06]  /*0b70*/  IMAD.WIDE.U32 R6, R7, 0x4, R4 ;  /* 0x0000000407067825 */ /* 0x000fcc00078e0004 */
[----:B------:R-:W2:Y:S01]  /*0b80*/  LDG.E R6, desc[UR6][R6.64] ;  /* 0x0000000606067981 */ /* 0x000ea2000c1e1900 */
[----:B------:R-:W0:Y:S01]  /*0b90*/  S2UR UR5, SR_CgaCtaId ;  /* 0x00000000000579c3 */ /* 0x000e220000008800 */
[----:B------:R-:W-:Y:S02]  /*0ba0*/  UMOV UR4, 0x400 ;  /* 0x0000040000047882 */ /* 0x000fe40000000000 */
[----:B0-----:R-:W-:-:S06]  /*0bb0*/  ULEA UR4, UR5, UR4, 0x18 ;  /* 0x0000000405047291 */ /* 0x001fcc000f8ec0ff */
[----:B------:R-:W-:-:S05]  /*0bc0*/  MOV R23, UR4 ;  /* 0x0000000400177c02 */ /* 0x000fca0008000f00 */
[----:B--2---:R0:W-:Y:S02]  /*0bd0*/  STS [R23], R6 ;  /* 0x0000000617007388 */ /* 0x0041e40000000800 */
.L_x_5:
[----:B------:R-:W-:Y:S05]  /*0be0*/  BSYNC.RECONVERGENT B0 ;  /* 0x0000000000007941 */ /* 0x000fea0003800200 */
.L_x_4:
[----:B------:R-:W-:Y:S04]  /*0bf0*/  BSSY.RECONVERGENT B0, `(.L_x_6) ;  /* 0x0000023000007945 */ /* 0x000fe80003800200 */
[----:B------:R-:W-:Y:S05]  /*0c00*/  @P0 BRA `(.L_x_7) ;  /* 0x0000000000840947 */ /* 0x000fea0003800000 */
[--C-:B------:R-:W-:Y:S01]  /*0c10*/  IMAD.MOV R11, RZ, RZ, -R3.reuse ;  /* 0x000000ffff0b7224 */ /* 0x100fe200078e0a03 */
[----:B------:R-:W-:Y:S01]  /*0c20*/  MOV R4, RZ ;  /* 0x000000ff00047202 */ /* 0x000fe20000000f00 */
[----:B------:R-:W-:Y:S01]  /*0c30*/  IMAD.MOV.U32 R5, RZ, RZ, R3 ;  /* 0x000000ffff057224 */ /* 0x000fe200078e0003 */
[----:B------:R-:W-:Y:S01]  /*0c40*/  IADD3 R18, PT, PT, R19, R18, RZ ;  /* 0x0000001213127210 */ /* 0x000fe20007ffe0ff */
[----:B------:R-:W-:Y:S01]  /*0c50*/  IMAD R11, R11, UR9, RZ ;  /* 0x000000090b0b7c24 */ /* 0x000fe2000f8e02ff */
[----:B------:R-:W1:Y:S01]  /*0c60*/  LDCU.64 UR10, c[0x0][0x380] ;  /* 0x00007000ff0a77ac */ /* 0x000e620008000a00 */
[----:B------:R-:W-:Y:S02]  /*0c70*/  VIADD R7, R13, 0x1 ;  /* 0x000000010d077836 */ /* 0x000fe40000000000 */
[----:B------:R-:W-:Y:S01]  /*0c80*/  IMAD.HI.U32 R11, R3, R11, R4 ;  /* 0x0000000b030b7227 */ /* 0x000fe200078e0004 */
[----:B------:R-:W-:-:S03]  /*0c90*/  ULOP3.LUT UR4, URZ, UR9, URZ, 0x33, !UPT ;  /* 0x00000009ff047292 */ /* 0x000fc6000f8e33ff */
[----:B------:R-:W-:-:S04]  /*0ca0*/  IMAD.HI.U32 R4, R12, R7, RZ ;  /* 0x000000070c047227 */ /* 0x000fc800078e00ff */
[----:B------:R-:W-:-:S04]  /*0cb0*/  IMAD.HI.U32 R5, R11, R18, RZ ;  /* 0x000000120b057227 */ /* 0x000fc800078e00ff */
[----:B------:R-:W-:Y:S01]  /*0cc0*/  IMAD.MOV R4, RZ, RZ, -R4 ;  /* 0x000000ffff047224 */ /* 0x000fe200078e0a04 */
[----:B------:R-:W-:Y:S01]  /*0cd0*/  IADD3 R5, PT, PT, -R5, RZ, RZ ;  /* 0x000000ff05057210 */ /* 0x000fe20007ffe1ff */
[----:B------:R-:W-:Y:S02]  /*0ce0*/  IMAD.U32 R16, RZ, RZ, UR4 ;  /* 0x00000004ff107e24 */ /* 0x000fe4000f8e00ff */
[----:B------:R-:W-:Y:S02]  /*0cf0*/  IMAD R4, R4, UR8, R7 ;  /* 0x0000000804047c24 */ /* 0x000fe4000f8e0207 */
[----:B------:R-:W-:-:S03]  /*0d00*/  IMAD R5, R5, UR9, R18 ;  /* 0x0000000905057c24 */ /* 0x000fc6000f8e0212 */
[----:B------:R-:W-:Y:S02]  /*0d10*/  ISETP.GE.U32.AND P0, PT, R4, UR8, PT ;  /* 0x0000000804007c0c */ /* 0x000fe4000bf06070 */
[----:B------:R-:W-:-:S11]  /*0d20*/  ISETP.GE.U32.AND P4, PT, R5, UR9, PT ;  /* 0x0000000905007c0c */ /* 0x000fd6000bf86070 */
[----:B------:R-:W-:Y:S02]  /*0d30*/  @P0 VIADD R4, R4, -UR8 ;  /* 0x8000000804040c36 */ /* 0x000fe40008000000 */
[----:B------:R-:W-:-:S03]  /*0d40*/  @P4 IADD3 R5, PT, PT, R5, -UR9, RZ ;  /* 0x8000000905054c10 */ /* 0x000fc6000fffe0ff */
[----:B------:R-:W-:Y:S02]  /*0d50*/  ISETP.GE.U32.AND P0, PT, R4, UR8, PT ;  /* 0x0000000804007c0c */ /* 0x000fe4000bf06070 */
[----:B------:R-:W-:-:S11]  /*0d60*/  ISETP.GE.U32.AND P4, PT, R5, UR9, PT ;  /* 0x0000000905007c0c */ /* 0x000fd6000bf86070 */
[----:B------:R-:W-:Y:S02]  /*0d70*/  @P0 IADD3 R4, PT, PT, R4, -UR8, RZ ;  /* 0x8000000804040c10 */ /* 0x000fe4000fffe0ff */
[----:B------:R-:W-:Y:S02]  /*0d80*/  @P4 VIADD R5, R5, -UR9 ;  /* 0x8000000905054c36 */ /* 0x000fe40008000000 */
[----:B------:R-:W-:Y:S02]  /*0d90*/  SEL R7, R15, R4, !P2 ;  /* 0x000000040f077207 */ /* 0x000fe40005000000 */
[----:B-1----:R-:W-:Y:S02]  /*0da0*/  MOV R4, UR10 ;  /* 0x0000000a00047c02 */ /* 0x002fe40008000f00 */
[----:B0-2---:R-:W-:Y:S01]  /*0db0*/  SEL R6, R16, R5, !P3 ;  /* 0x0000000510067207 */ /* 0x005fe20005800000 */
[----:B------:R-:W-:-:S04]  /*0dc0*/  IMAD.U32 R5, RZ, RZ, UR11 ;  /* 0x0000000bff057e24 */ /* 0x000fc8000f8e00ff */
[----:B------:R-:W-:-:S04]  /*0dd0*/  IMAD R7, R6, UR8, R7 ;  /* 0x0000000806077c24 */ /* 0x000fc8000f8e0207 */
[----:B------:R-:W-:-:S06]  /*0de0*/  IMAD.WIDE.U32 R6, R7, 0x4, R4 ;  /* 0x0000000407067825 */ /* 0x000fcc00078e0004 */
[----:B------:R-:W2:Y:S01]  /*0df0*/  LDG.E R6, desc[UR6][R6.64] ;  /* 0x0000000606067981 */ /* 0x000ea2000c1e1900 */
[----:B------:R-:W-:-:S05]  /*0e00*/  LEA R9, R0, R23, 0x2 ;  /* 0x0000001700097211 */ /* 0x000fca00078e10ff */
[----:B--2---:R1:W-:Y:S02]  /*0e10*/  STS [R9+0x8], R6 ;  /* 0x0000080609007388 */ /* 0x0043e40000000800 */
.L_x_7:
[----:B------:R-:W-:Y:S05]  /*0e20*/  BSYNC.RECONVERGENT B0 ;  /* 0x0000000000007941 */ /* 0x000fea0003800200 */
.L_x_6:
[----:B------:R-:W-:Y:S04]  /*0e30*/  BSSY.RECONVERGENT B0, `(.L_x_8) ;  /* 0x0000023000007945 */ /* 0x000fe80003800200 */
[----:B------:R-:W-:Y:S05]  /*0e40*/  @P1 BRA `(.L_x_9) ;  /* 0x0000000000841947 */ /* 0x000fea0003800000 */
[--C-:B------:R-:W-:Y:S01]  /*0e50*/  IMAD.MOV R11, RZ, RZ, -R3.reuse ;  /* 0x000000ffff0b7224 */ /* 0x100fe200078e0a03 */
[----:B------:R-:W-:Y:S01]  /*0e60*/  IADD3 R4, PT, PT, R14, -0x1, RZ ;  /* 0xffffffff0e047810 */ /* 0x000fe20007ffe0ff */
[----:B------:R-:W-:Y:S01]  /*0e70*/  IMAD.MOV.U32 R2, RZ, RZ, RZ ;  /* 0x000000ffff027224 */ /* 0x000fe200078e00ff */
[----:B------:R-:W-:Y:S01]  /*0e80*/  IADD3 R5, PT, PT, R13, -0x1, RZ ;  /* 0xffffffff0d057810 */ /* 0x000fe20007ffe0ff */
[----:B------:R-:W-:Y:S01]  /*0e90*/  IMAD R11, R11, UR9, RZ ;  /* 0x000000090b0b7c24 */ /* 0x000fe2000f8e02ff */
[----:B------:R-:W3:Y:S03]  /*0ea0*/  LDCU.64 UR10, c[0x0][0x380] ;  /* 0x00007000ff0a77ac */ /* 0x000ee60008000a00 */
        /* <DEDUP_REMOVED lines=8> */
[----:B------:R-:W-:Y:S01]  /*0f30*/  IMAD R5, R3, UR9, R4 ;  /* 0x0000000903057c24 */ /* 0x000fe2000f8e0204 */
[----:B---3--:R-:W-:Y:S02]  /*0f40*/  MOV R4, UR10 ;  /* 0x0000000a00047c02 */ /* 0x008fe40008000f00 */
        /* <DEDUP_REMOVED lines=8> */
[----:B------:R-:W-:-:S03]  /*0fd0*/  SEL R3, R15, R2, !P2 ;  /* 0x000000020f037207 */ /* 0x000fc60005000000 */
[----:B------:R-:W-:Y:S01]  /*0fe0*/  SEL R2, R16, R5, !P3 ;  /* 0x0000000510027207 */ /* 0x000fe20005800000 */
[----:B------:R-:W-:-:S04]  /*0ff0*/  IMAD.U32 R5, RZ, RZ, UR11 ;  /* 0x0000000bff057e24 */ /* 0x000fc8000f8e00ff */
[----:B------:R-:W-:-:S04]  /*1000*/  IMAD R3, R2, UR8, R3 ;  /* 0x0000000802037c24 */ /* 0x000fc8000f8e0203 */
[----:B------:R-:W-:-:S06]  /*1010*/  IMAD.WIDE.U32 R2, R3, 0x4, R4 ;  /* 0x0000000403027825 */ /* 0x000fcc00078e0004 */
[----:B------:R-:W3:Y:S01]  /*1020*/  LDG.E R2, desc[UR6][R2.64] ;  /* 0x0000000602027981 */ /* 0x000ee2000c1e1900 */
[----:B012---:R-:W-:-:S05]  /*1030*/  IMAD R6, R21, R10, R21 ;  /* 0x0000000a15067224 */ /* 0x007fca00078e0215 */
[----:B------:R-:W-:-:S05]  /*1040*/  LEA R7, R6, R23, 0x2 ;  /* 0x0000001706077211 */ /* 0x000fca00078e10ff */
[----:B---3--:R3:W-:Y:S02]  /*1050*/  STS [R7], R2 ;  /* 0x0000000207007388 */ /* 0x0087e40000000800 */
.L_x_9:
[----:B------:R-:W-:Y:S05]  /*1060*/  BSYNC.RECONVERGENT B0 ;  /* 0x0000000000007941 */ /* 0x000fea0003800200 */
.L_x_8:
[----:B------:R-:W-:Y:S04]  /*1070*/  BSSY.RECONVERGENT B0, `(.L_x_10) ;  /* 0x000001b000007945 */ /* 0x000fe80003800200 */
[----:B------:R-:W-:Y:S05]  /*1080*/  @P5 BRA `(.L_x_11) ;  /* 0x0000000000645947 */ /* 0x000fea0003800000 */
[----:B------:R-:W-:Y:S01]  /*1090*/  IADD3 R14, PT, PT, R14, -0x1, RZ ;  /* 0xffffffff0e0e7810 */ /* 0x000fe20007ffe0ff */
[----:B------:R-:W-:-:S04]  /*10a0*/  VIADD R3, R13, 0x1 ;  /* 0x000000010d037836 */ /* 0x000fc80000000000 */
[----:B------:R-:W-:-:S04]  /*10b0*/  IMAD.HI.U32 R12, R12, R3, RZ ;  /* 0x000000030c0c7227 */ /* 0x000fc800078e00ff */
[----:B------:R-:W-:-:S04]  /*10c0*/  IMAD.HI.U32 R11, R11, R14, RZ ;  /* 0x0000000e0b0b7227 */ /* 0x000fc800078e00ff */
[----:B------:R-:W-:Y:S01]  /*10d0*/  IMAD.MOV R12, RZ, RZ, -R12 ;  /* 0x000000ffff0c7224 */ /* 0x000fe200078e0a0c */
[----:B------:R-:W-:-:S03]  /*10e0*/  IADD3 R11, PT, PT, -R11, RZ, RZ ;  /* 0x000000ff0b0b7210 */ /* 0x000fc60007ffe1ff */
        /* <DEDUP_REMOVED lines=10> */
[----:B------:R-:W-:Y:S02]  /*1190*/  SEL R3, R15, R12, !P2 ;  /* 0x0000000c0f037207 */ /* 0x000fe40005000000 */
[----:B------:R-:W-:-:S05]  /*11a0*/  SEL R16, R16, R11, !P3 ;  /* 0x0000000b10107207 */ /* 0x000fca0005800000 */
[----:B------:R-:W-:-:S04]  /*11b0*/  IMAD R3, R16, UR8, R3 ;  /* 0x0000000810037c24 */ /* 0x000fc8000f8e0203 */
[----:B------:R-:W-:-:S06]  /*11c0*/  IMAD.WIDE.U32 R4, R3, 0x4, R4 ;  /* 0x0000000403047825 */ /* 0x000fcc00078e0004 */
[----:B------:R-:W4:Y:S01]  /*11d0*/  LDG.E R4, desc[UR6][R4.64] ;  /* 0x0000000604047981 */ /* 0x000f22000c1e1900 */
[----:B------:R-:W-:-:S04]  /*11e0*/  IMAD R3, R21, R10, R21 ;  /* 0x0000000a15037224 */ /* 0x000fc800078e0215 */
[----:B---3--:R-:W-:-:S05]  /*11f0*/  IMAD.IADD R2, R3, 0x1, R0 ;  /* 0x0000000103027824 */ /* 0x008fca00078e0200 */
[----:B------:R-:W-:-:S05]  /*1200*/  LEA R3, R2, R23, 0x2 ;  /* 0x0000001702037211 */ /* 0x000fca00078e10ff */
[----:B----4-:R4:W-:Y:S02]  /*1210*/  STS [R3+0x4], R4 ;  /* 0x0000040403007388 */ /* 0x0109e40000000800 */
.L_x_11:
[----:B------:R-:W-:Y:S05]  /*1220*/  BSYNC.RECONVERGENT B0 ;  /* 0x0000000000007941 */ /* 0x000fea0003800200 */
.L_x_10:
[----:B------:R-:W-:Y:S02]  /*1230*/  IMAD R5, R20, 0x4, R23 ;  /* 0x0000000414057824 */ /* 0x000fe400078e0217 */
[C---:B------:R-:W-:Y:S02]  /*1240*/  IMAD R8, R21.reuse, R8, R21 ;  /* 0x0000000815087224 */ /* 0x040fe400078e0215 */
[----:B------:R-:W-:Y:S01]  /*1250*/  IMAD.MOV.U32 R12, RZ, RZ, 0x2 ;  /* 0x00000002ff0c7424 */ /* 0x000fe200078e00ff */
[----:B---3--:R-:W-:Y:S01]  /*1260*/  LEA R2, R0, R5, 0x2 ;  /* 0x0000000500027211 */ /* 0x008fe200078e10ff */
[----:B------:R-:W-:Y:S01]  /*1270*/  IMAD R8, R21, -0x2, R8 ;  /* 0xfffffffe15087824 */ /* 0x000fe200078e0208 */
[----:B------:R-:W-:Y:S03]  /*1280*/  LDS R7, [R5+0x8] ;  /* 0x0000080005077984 */ /* 0x000fe60000000800 */
[----:B------:R-:W-:Y:S01]  /*1290*/  IMAD.IADD R8, R13, 0x1, R8 ;  /* 0x000000010d087824 */ /* 0x000fe200078e0208 */
[----:B------:R-:W3:Y:S04]  /*12a0*/  LDS R14, [R2+0xc] ;  /* 0x00000c00020e7984 */ /* 0x000ee80000000800 */
[----:B012---:R-:W0:Y:S01]  /*12b0*/  LDS R6, [R2+0x8] ;  /* 0x0000080002067984 */ /* 0x007e220000000800 */
[----:B------:R-:W-:-:S03]  /*12c0*/  LEA R8, R8, R23, 0x2 ;  /* 0x0000001708087211 */ /* 0x000fc600078e10ff */
[----:B------:R-:W1:Y:S04]  /*12d0*/  LDS R0, [R2+0x10] ;  /* 0x0000100002007984 */ /* 0x000e680000000800 */
[----:B------:R-:W2:Y:S04]  /*12e0*/  LDS R10, [R8+0x8] ;  /* 0x00000800080a7984 */ /* 0x000ea80000000800 */
[----:B------:R-:W-:Y:S04]  /*12f0*/  LDS R9, [R8+0x4] ;  /* 0x0000040008097984 */ /* 0x000fe80000000800 */
[----:B----4-:R-:W-:Y:S04]  /*1300*/  LDS R3, [R8] ;  /* 0x0000000008037984 */ /* 0x010fe80000000800 */
[----:B------:R-:W4:Y:S04]  /*1310*/  LDS R4, [R5+0x4] ;  /* 0x0000040005047984 */ /* 0x000f280000000800 */
[----:B------:R5:W5:Y:S01]  /*1320*/  LDS R2, [R5] ;  /* 0x0000000005027984 */ /* 0x000b620000000800 */
[----:B---3--:R-:W-:-:S02]  /*1330*/  ISETP.NE.AND P1, PT, R14, RZ, PT ;  /* 0x000000ff0e00720c */ /* 0x008fc40003f25270 */
[----:B0-----:R-:W-:Y:S02]  /*1340*/  ISETP.NE.AND P0, PT, R6, RZ, PT ;  /* 0x000000ff0600720c */ /* 0x001fe40003f05270 */
[----:B------:R-:W-:Y:S02]  /*1350*/  SEL R11, RZ, 0x1, !P1 ;  /* 0x00000001ff0b7807 */ /* 0x000fe40004800000 */
[----:B-1----:R-:W-:-:S07]  /*1360*/  ISETP.NE.AND P2, PT, R0, RZ, PT ;  /* 0x000000ff0000720c */ /* 0x002fce0003f45270 */
[----:B------:R-:W-:Y:S02]  /*1370*/  @!P1 IADD3 R12, PT, PT, RZ, 0x1, RZ ;  /* 0x00000001ff0c9810 */ /* 0x000fe40007ffe0ff */
[----:B--2---:R-:W-:Y:S01]  /*1380*/  ISETP.NE.AND P1, PT, R10, RZ, PT ;  /* 0x000000ff0a00720c */ /* 0x004fe20003f25270 */
[----:B------:R-:W-:Y:S01]  /*1390*/  @!P0 IMAD.MOV R12, RZ, RZ, R11 ;  /* 0x000000ffff0c8224 */ /* 0x000fe200078e020b */
[----:B------:R-:W-:-:S04]  /*13a0*/  ISETP.NE.AND P0, PT, R7, RZ, PT ;  /* 0x000000ff0700720c */ /* 0x000fc80003f05270 */
[----:B------:R-:W-:Y:S01]  /*13b0*/  IADD3 R11, PT, PT, R12, 0x1, RZ ;  /* 0x000000010c0b7810 */ /* 0x000fe20007ffe0ff */
[----:B------:R-:W-:Y:S01]  /*13c0*/  @!P2 IMAD.MOV R11, RZ, RZ, R12 ;  /* 0x000000ffff0ba224 */ /* 0x000fe200078e020c */
[----:B----4-:R-:W-:-:S04]  /*13d0*/  ISETP.NE.AND P2, PT, R4, RZ, PT ;  /* 0x000000ff0400720c */ /* 0x010fc80003f45270 */
[----:B------:R-:W-:-:S03]  /*13e0*/  IADD3 R8, PT, PT, R11, 0x1, RZ ;  /* 0x000000010b087810 */ /* 0x000fc60007ffe0ff */
[----:B------:R-:W-:Y:S01]  /*13f0*/  @!P0 IMAD.MOV R8, RZ, RZ, R11 ;  /* 0x000000ffff088224 */ /* 0x000fe200078e020b */
[----:B------:R-:W-:-:S04]  /*1400*/  ISETP.NE.AND P0, PT, R9, RZ, PT ;  /* 0x000000ff0900720c */ /* 0x000fc80003f05270 */
[----:B------:R-:W-:Y:S01]  /*1410*/  IADD3 R11, PT, PT, R8, 0x1, RZ ;  /* 0x00000001080b7810 */ /* 0x000fe20007ffe0ff */
[----:B------:R-:W-:Y:S01]  /*1420*/  @!P1 IMAD.MOV R11, RZ, RZ, R8 ;  /* 0x000000ffff0b9224 */ /* 0x000fe200078e0208 */
[----:B------:R-:W-:-:S04]  /*1430*/  ISETP.NE.AND P1, PT, R3, RZ, PT ;  /* 0x000000ff0300720c */ /* 0x000fc80003f25270 */
[----:B-----5:R-:W-:-:S03]  /*1440*/  IADD3 R5, PT, PT, R11, 0x1, RZ ;  /* 0x000000010b057810 */ /* 0x020fc60007ffe0ff */
[----:B------:R-:W-:Y:S01]  /*1450*/  @!P0 IMAD.MOV R5, RZ, RZ, R11 ;  /* 0x000000ffff058224 */ /* 0x000fe200078e020b */
[----:B------:R-:W-:-:S04]  /*1460*/  ISETP.NE.AND P0, PT, R2, RZ, PT ;  /* 0x000000ff0200720c */ /* 0x000fc80003f05270 */
[----:B------:R-:W-:Y:S01]  /*1470*/  IADD3 R8, PT, PT, R5, 0x1, RZ ;  /* 0x0000000105087810 */ /* 0x000fe20007ffe0ff */
[----:B------:R-:W-:-:S05]  /*1480*/  @!P1 IMAD.MOV R8, RZ, RZ, R5 ;  /* 0x000000ffff089224 */ /* 0x000fca00078e0205 */
[----:B------:R-:W-:-:S03]  /*1490*/  IADD3 R4, PT, PT, R8, 0x1, RZ ;  /* 0x0000000108047810 */ /* 0x000fc60007ffe0ff */
[----:B------:R-:W-:Y:S01]  /*14a0*/  @!P0 IMAD.MOV R4, RZ, RZ, R8 ;  /* 0x000000ffff048224 */ /* 0x000fe200078e0208 */
[----:B------:R-:W-:Y:S06]  /*14b0*/  @!P2 BRA `(.L_x_12) ;  /* 0x00000000001ca947 */ /* 0x000fec0003800000 */
[----:B------:R-:W-:-:S04]  /*14c0*/  IADD3 R4, PT, PT, R4, -0x4, RZ ;  /* 0xfffffffc04047810 */ /* 0x000fc80007ffe0ff */
[----:B------:R-:W-:-:S13]  /*14d0*/  ISETP.GT.U32.AND P0, PT, R4, -0x3, PT ;  /* 0xfffffffd0400780c */ /* 0x000fda0003f04070 */
[----:B------:R-:W-:Y:S05]  /*14e0*/  @P0 EXIT ;  /* 0x000000000000094d */ /* 0x000fea0003800000 */
[----:B------:R-:W0:Y:S02]  /*14f0*/  LDC.64 R2, c[0x0][0x388] ;  /* 0x0000e200ff027b82 */ /* 0x000e240000000a00 */
[----:B0-----:R-:W-:-:S05]  /*1500*/  IMAD.WIDE.U32 R2, R17, 0x4, R2 ;  /* 0x0000000411027825 */ /* 0x001fca00078e0002 */
[----:B------:R-:W-:Y:S01]  /*1510*/  STG.E desc[UR6][R2.64], RZ ;  /* 0x000000ff02007986 */ /* 0x000fe2000c101906 */
[----:B------:R-:W-:Y:S05]  /*1520*/  EXIT ;  /* 0x000000000000794d */ /* 0x000fea0003800000 */
.L_x_12:
[----:B------:R-:W-:-:S13]  /*1530*/  ISETP.NE.AND P0, PT, R4, 0x3, PT ;  /* 0x000000030400780c */ /* 0x000fda0003f05270 */
[----:B------:R-:W-:Y:S05]  /*1540*/  @P0 EXIT ;  /* 0x000000000000094d */ /* 0x000fea0003800000 */
[----:B------:R-:W-:Y:S02]  /*1550*/  ISETP.NE.AND P1, PT, R14, 0x2, PT ;  /* 0x000000020e00780c */ /* 0x000fe40003f25270 */
[----:B------:R-:W-:Y:S02]  /*1560*/  ISETP.NE.AND P0, PT, R6, 0x1, PT ;  /* 0x000000010600780c */ /* 0x000fe40003f05270 */
[----:B------:R-:W-:Y:S02]  /*1570*/  ISETP.NE.AND P4, PT, R14, 0x1, P1 ;  /* 0x000000010e00780c */ /* 0x000fe40000f85270 */
[----:B------:R-:W-:Y:S02]  /*1580*/  SEL R4, RZ, 0x1, P0 ;  /* 0x00000001ff047807 */ /* 0x000fe40000000000 */
[----:B------:R-:W-:Y:S01]  /*1590*/  ISETP.NE.AND P0, PT, R6, 0x2, PT ;  /* 0x000000020600780c */ /* 0x000fe20003f05270 */
[----:B------:R-:W-:Y:S01]  /*15a0*/  HFMA2 R6, -RZ, RZ, 0, 1.1920928955078125e-07 ;  /* 0x00000002ff067431 */ /* 0x000fe200000001ff */
[----:B------:R-:W-:-:S02]  /*15b0*/  ISETP.NE.AND P2, PT, R0, 0x2, PT ;  /* 0x000000020000780c */ /* 0x000fc40003f45270 */
[----:B------:R-:W-:Y:S01]  /*15c0*/  ISETP.NE.AND P3, PT, R0, 0x1, PT ;  /* 0x000000010000780c */ /* 0x000fe20003f65270 */
[----:B------:R-:W-:Y:S01]  /*15d0*/  @P1 VIADD R5, R4, 0x1 ;  /* 0x0000000104051836 */ /* 0x000fe20000000000 */
[----:B------:R-:W-:-:S03]  /*15e0*/  @P1 SEL R8, RZ, 0x1, P0 ;  /* 0x00000001ff081807 */ /* 0x000fc60000000000 */
[----:B------:R-:W-:Y:S01]  /*15f0*/  @P4 IMAD.MOV R5, RZ, RZ, R4 ;  /* 0x000000ffff054224 */ /* 0x000fe200078e0204 */
[----:B------:R-:W-:Y:S02]  /*1600*/  @!P1 SEL R8, R6, 0x1, !P0 ;  /* 0x0000000106089807 */ /* 0x000fe40004000000 */
[C---:B------:R-:W-:Y:S02]  /*1610*/  ISETP.NE.AND P0, PT, R7.reuse, 0x2, PT ;  /* 0x000000020700780c */ /* 0x040fe40003f05270 */
[----:B------:R-:W-:Y:S01]  /*1620*/  @P1 MOV R4, R5 ;  /* 0x0000000500041202 */ /* 0x000fe20000000f00 */
[----:B------:R-:W-:Y:S01]  /*1630*/  VIADD R5, R8, 0x1 ;  /* 0x0000000108057836 */ /* 0x000fe20000000000 */
[----:B------:R-:W-:Y:S01]  /*1640*/  ISETP.NE.AND P1, PT, R7, 0x1, PT ;  /* 0x000000010700780c */ /* 0x000fe20003f25270 */
[----:B------:R-:W-:Y:S01]  /*1650*/  @P2 IMAD.MOV R5, RZ, RZ, R8 ;  /* 0x000000ffff052224 */ /* 0x000fe200078e0208 */
[----:B------:R-:W-:Y:S02]  /*1660*/  ISETP.NE.AND P2, PT, R10, 0x2, PT ;  /* 0x000000020a00780c */ /* 0x000fe40003f45270 */
[C---:B------:R-:W-:Y:S01]  /*1670*/  IADD3 R0, PT, PT, R4.reuse, 0x1, RZ ;  /* 0x0000000104007810 */ /* 0x040fe20007ffe0ff */
[----:B------:R-:W-:Y:S01]  /*1680*/  VIADD R7, R5, 0x1 ;  /* 0x0000000105077836 */ /* 0x000fe20000000000 */
[----:B------:R-:W-:-:S02]  /*1690*/  @P3 IADD3 R0, PT, PT, R4, RZ, RZ ;  /* 0x000000ff04003210 */ /* 0x000fc40007ffe0ff */
[----:B------:R-:W-:Y:S01]  /*16a0*/  ISETP.NE.AND P3, PT, R10, 0x1, PT ;  /* 0x000000010a00780c */ /* 0x000fe20003f65270 */
[----:B------:R-:W-:Y:S01]  /*16b0*/  @P0 IMAD.MOV R7, RZ, RZ, R5 ;  /* 0x000000ffff070224 */ /* 0x000fe200078e0205 */
[----:B------:R-:W-:Y:S02]  /*16c0*/  ISETP.NE.AND P0, PT, R9, 0x2, PT ;  /* 0x000000020900780c */ /* 0x000fe40003f05270 */
[C---:B------:R-:W-:Y:S01]  /*16d0*/  IADD3 R4, PT, PT, R0.reuse, 0x1, RZ ;  /* 0x0000000100047810 */ /* 0x040fe20007ffe0ff */
[----:B------:R-:W-:Y:S01]  /*16e0*/  VIADD R5, R7, 0x1 ;  /* 0x0000000107057836 */ /* 0x000fe20000000000 */
[----:B------:R-:W-:Y:S01]  /*16f0*/  @P1 IADD3 R4, PT, PT, R0, RZ, RZ ;  /* 0x000000ff00041210 */ /* 0x000fe20007ffe0ff */
[----:B------:R-:W-:Y:S01]  /*1700*/  @P2 IMAD.MOV R5, RZ, RZ, R7 ;  /* 0x000000ffff052224 */ /* 0x000fe200078e0207 */
[----:B------:R-:W-:Y:S02]  /*1710*/  ISETP.NE.AND P1, PT, R9, 0x1, PT ;  /* 0x000000010900780c */ /* 0x000fe40003f25270 */
[----:B------:R-:W-:Y:S01]  /*1720*/  IADD3 R0, PT, PT, R4, 0x1, RZ ;  /* 0x0000000104007810 */ /* 0x000fe20007ffe0ff */
[----:B------:R-:W-:Y:S01]  /*1730*/  VIADD R7, R5, 0x1 ;  /* 0x0000000105077836 */ /* 0x000fe20000000000 */
[----:B------:R-:W-:-:S02]  /*1740*/  ISETP.NE.AND P2, PT, R3, 0x2, PT ;  /* 0x000000020300780c */ /* 0x000fc40003f45270 */
[----:B------:R-:W-:Y:S01]  /*1750*/  @P3 IADD3 R0, PT, PT, R4, RZ, RZ ;  /* 0x000000ff04003210 */ /* 0x000fe20007ffe0ff */
[----:B------:R-:W-:Y:S01]  /*1760*/  @P0 IMAD.MOV R7, RZ, RZ, R5 ;  /* 0x000000ffff070224 */ /* 0x000fe200078e0205 */
[----:B------:R-:W-:Y:S01]  /*1770*/  ISETP.NE.AND P3, PT, R3, 0x1, PT ;  /* 0x000000010300780c */ /* 0x000fe20003f65270 */
[----:B------:R-:W0:Y:S01]  /*1780*/  LDC.64 R4, c[0x0][0x388] ;  /* 0x0000e200ff047b82 */ /* 0x000e220000000a00 */
[----:B------:R-:W-:Y:S01]  /*1790*/  IADD3 R3, PT, PT, R0, 0x1, RZ ;  /* 0x0000000100037810 */ /* 0x000fe20007ffe0ff */
[----:B------:R-:W-:Y:S01]  /*17a0*/  VIADD R8, R7, 0x1 ;  /* 0x0000000107087836 */ /* 0x000fe20000000000 */
[----:B------:R-:W-:Y:S02]  /*17b0*/  ISETP.NE.AND P0, PT, R2, 0x2, PT ;  /* 0x000000020200780c */ /* 0x000fe40003f05270 */
[----:B------:R-:W-:Y:S02]  /*17c0*/  @P1 IADD3 R3, PT, PT, R0, RZ, RZ ;  /* 0x000000ff00031210 */ /* 0x000fe40007ffe0ff */
[----:B------:R-:W-:Y:S01]  /*17d0*/  ISETP.NE.AND P1, PT, R2, 0x1, PT ;  /* 0x000000010200780c */ /* 0x000fe20003f25270 */
[----:B------:R-:W-:Y:S01]  /*17e0*/  @P2 IMAD.MOV R8, RZ, RZ, R7 ;  /* 0x000000ffff082224 */ /* 0x000fe200078e0207 */
[----:B------:R-:W-:-:S03]  /*17f0*/  IADD3 R2, PT, PT, R3, 0x1, RZ ;  /* 0x0000000103027810 */ /* 0x000fc60007ffe0ff */
[----:B------:R-:W-:Y:S01]  /*1800*/  @P3 IADD3 R2, PT, PT, R3, RZ, RZ ;  /* 0x000000ff03023210 */ /* 0x000fe20007ffe0ff */
[----:B------:R-:W-:-:S03]  /*1810*/  VIADD R3, R8, 0x1 ;  /* 0x0000000108037836 */ /* 0x000fc60000000000 */
[----:B------:R-:W-:Y:S01]  /*1820*/  IADD3 R0, PT, PT, R2, 0x1, RZ ;  /* 0x0000000102007810 */ /* 0x000fe20007ffe0ff */
[----:B------:R-:W-:-:S03]  /*1830*/  @P0 IMAD.MOV R3, RZ, RZ, R8 ;  /* 0x000000ffff030224 */ /* 0x000fc600078e0208 */
[----:B------:R-:W-:-:S04]  /*1840*/  @P1 IADD3 R0, PT, PT, R2, RZ, RZ ;  /* 0x000000ff02001210 */ /* 0x000fc80007ffe0ff */
[----:B------:R-:W-:Y:S01]  /*1850*/  ISETP.GT.U32.AND P0, PT, R0, R3, PT ;  /* 0x000000030000720c */ /* 0x000fe20003f04070 */
[----:B0-----:R-:W-:-:S03]  /*1860*/  IMAD.WIDE.U32 R4, R17, 0x4, R4 ;  /* 0x0000000411047825 */ /* 0x001fc600078e0004 */
[----:B------:R-:W-:-:S05]  /*1870*/  SEL R3, R6, 0x1, !P0 ;  /* 0x0000000106037807 */ /* 0x000fca0004000000 */
[----:B------:R-:W-:Y:S01]  /*1880*/  STG.E desc[UR6][R4.64], R3 ;  /* 0x0000000304007986 */ /* 0x000fe2000c101906 */
[----:B------:R-:W-:Y:S05]  /*1890*/  EXIT ;  /* 0x000000000000794d */ /* 0x000fea0003800000 */
.L_x_13:
[----:B------:R-:W-:-:S00]  /*18a0*/  BRA `(.L_x_13) ;  /* 0xfffffffc00fc7947 */ /* 0x000fc0000383ffff */
[----:B------:R-:W-:-:S00]  /*18b0*/  NOP ;  /* 0x0000000000007918 */ /* 0x000fc00000000000 */
        /* <DEDUP_REMOVED lines=12> */
.L_x_15:


//--------------------- .text._Z11init_kernelPii  --------------------------
	.section	.text._Z11init_kernelPii,"ax",@progbits
	.align	128
        .global         _Z11init_kernelPii
        .type           _Z11init_kernelPii,@function
        .size           _Z11init_kernelPii,(.L_x_16 - _Z11init_kernelPii)
        .other          _Z11init_kernelPii,@"STO_CUDA_ENTRY STV_DEFAULT"
_Z11init_kernelPii:
.text._Z11init_kernelPii:
[----:B------:R-:W-:Y:S01]  /*0000*/  LDC R1, c[0x0][0x37c] ;  /* 0x0000df00ff017b82 */ /* 0x000fe20000000800 */
[----:B------:R-:W0:Y:S07]  /*0010*/  S2R R5, SR_TID.Y ;  /* 0x0000000000057919 */ /* 0x000e2e0000002200 */
[----:B------:R-:W0:Y:S01]  /*0020*/  S2UR UR6, SR_CTAID.X ;  /* 0x00000000000679c3 */ /* 0x000e220000002500 */
[----:B------:R-:W-:Y:S01]  /*0030*/  HFMA2 R2, -RZ, RZ, 1.107421875, -15096 ;  /* 0x3c6ef35fff027431 */ /* 0x000fe200000001ff */
[----:B------:R-:W-:Y:S01]  /*0040*/  MOV R3, 0x0 ;  /* 0x0000000000037802 */ /* 0x000fe20000000f00 */
[----:B------:R-:W0:Y:S01]  /*0050*/  S2R R0, SR_TID.X ;  /* 0x0000000000007919 */ /* 0x000e220000002100 */
[----:B------:R-:W1:Y:S04]  /*0060*/  LDCU.64 UR4, c[0x0][0x358] ;  /* 0x00006b00ff0477ac */ /* 0x000e680008000a00 */
[----:B------:R-:W2:Y:S08]  /*0070*/  LDC R11, c[0x0][0x360] ;  /* 0x0000d800ff0b7b82 */ /* 0x000eb00000000800 */
[----:B------:R-:W3:Y:S08]  /*0080*/  S2UR UR7, SR_CTAID.Y ;  /* 0x00000000000779c3 */ /* 0x000ef00000002600 */
[----:B------:R-:W3:Y:S08]  /*0090*/  LDC R13, c[0x0][0x388] ;  /* 0x0000e200ff0d7b82 */ /* 0x000ef00000000800 */
[----:B------:R-:W4:Y:S01]  /*00a0*/  LDC.64 R8, c[0x0][0x380] ;  /* 0x0000e000ff087b82 */ /* 0x000f220000000a00 */
[----:B0-----:R-:W-:Y:S01]  /*00b0*/  IADD3 R5, PT, PT, R0, UR6, R5 ;  /* 0x0000000600057c10 */ /* 0x001fe2000fffe005 */
[----:B--2---:R-:W-:-:S04]  /*00c0*/  IMAD R0, R11, UR6, R0 ;  /* 0x000000060b007c24 */ /* 0x004fc8000f8e0200 */
[----:B------:R-:W-:-:S06]  /*00d0*/  IMAD.WIDE.U32 R2, R5, 0x19660d, R2 ;  /* 0x0019660d05027825 */ /* 0x000fcc00078e0002 */
[----:B------:R-:W-:-:S04]  /*00e0*/  IMAD.WIDE.U32 R6, R3, 0x55555556, RZ ;  /* 0x5555555603067825 */ /* 0x000fc800078e00ff */
[----:B------:R-:W-:-:S04]  /*00f0*/  IMAD.WIDE.U32 R4, R2, 0x55555556, RZ ;  /* 0x5555555602047825 */ /* 0x000fc800078e00ff */
[----:B------:R-:W-:-:S03]  /*0100*/  IMAD.WIDE.U32 R6, R2, 0x55555555, R6 ;  /* 0x5555555502067825 */ /* 0x000fc600078e0006 */
[----:B------:R-:W-:Y:S01]  /*0110*/  IADD3 RZ, P0, PT, R5, R6, RZ ;  /* 0x0000000605ff7210 */ /* 0x000fe20007f1e0ff */
[----:B---3--:R-:W-:-:S04]  /*0120*/  IMAD R5, R13, UR7, R0 ;  /* 0x000000070d057c24 */ /* 0x008fc8000f8e0200 */
[----:B------:R-:W-:Y:S02]  /*0130*/  IMAD.X R7, R3, 0x55555555, R7, P0 ;  /* 0x5555555503077824 */ /* 0x000fe400000e0607 */
[----:B----4-:R-:W-:-:S04]  /*0140*/  IMAD.WIDE.U32 R4, R5, 0x4, R8 ;  /* 0x0000000405047825 */ /* 0x010fc800078e0008 */
[----:B------:R-:W-:-:S05]  /*0150*/  IMAD R7, R7, -0x3, R2 ;  /* 0xfffffffd07077824 */ /* 0x000fca00078e0202 */
[----:B-1----:R-:W-:Y:S01]  /*0160*/  STG.E desc[UR4][R4.64], R7 ;  /* 0x0000000704007986 */ /* 0x002fe2000c101904 */
[----:B------:R-:W-:Y:S05]  /*0170*/  EXIT ;  /* 0x000000000000794d */ /* 0x000fea0003800000 */
.L_x_14:
        /* <DEDUP_REMOVED lines=16> */
.L_x_16:


//--------------------- .nv.shared._Z11life_kernelPiS_ii --------------------------
	.section	.nv.shared._Z11life_kernelPiS_ii,"aw",@nobits
	.sectionflags	@""
	.align	16
	.zero		1024


//--------------------- .nv.shared.reserved.0     --------------------------
	.section	.nv.shared.reserved.0,"aw",@nobits
	.weak		__nv_reservedSMEM_offset_0_alias
	.size		__nv_reservedSMEM_offset_0_alias, 0, 64
	.other		__nv_reservedSMEM_offset_0_alias,@"STO_CUDA_RESERVED_SHARED STV_DEFAULT"
__nv_reservedSMEM_offset_0_alias:
	.zero		0
	.zero		64


//--------------------- .nv.shared._Z11init_kernelPii --------------------------
	.section	.nv.shared._Z11init_kernelPii,"aw",@nobits
	.sectionflags	@""
	.align	16
	.zero		1024


//--------------------- .nv.constant0._Z11life_kernelPiS_ii --------------------------
	.section	.nv.constant0._Z11life_kernelPiS_ii,"a",@progbits
	.sectionflags	@""
	.align	4
.nv.constant0._Z11life_kernelPiS_ii:
	.zero		920


//--------------------- .nv.constant0._Z11init_kernelPii --------------------------
	.section	.nv.constant0._Z11init_kernelPii,"a",@progbits
	.sectionflags	@""
	.align	4
.nv.constant0._Z11init_kernelPii:
	.zero		908


//--------------------- SYMBOLS --------------------------

	.type		.nv.reservedSmem.offset0,@object
	.size		.nv.reservedSmem.offset0,0x4
	.type		.nv.reservedSmem.cap,@object
	.size		.nv.reservedSmem.cap,0x4
